//
// Generated by NVIDIA NVVM Compiler
//
// Compiler Build ID: CL-36424714
// Cuda compilation tools, release 13.0, V13.0.88
// Based on NVVM 20.0.0
//

.version 9.0
.target sm_100
.address_size 64

	// .globl	_ZN3cub18CUB_300001_SM_10006detail11EmptyKernelIvEEvv
.global .align 1 .b8 _ZN30_INTERNAL_97471900_4_k_cu_main4cuda3std3__45__cpo5beginE[1];
.global .align 1 .b8 _ZN30_INTERNAL_97471900_4_k_cu_main4cuda3std3__45__cpo3endE[1];
.global .align 1 .b8 _ZN30_INTERNAL_97471900_4_k_cu_main4cuda3std3__45__cpo6cbeginE[1];
.global .align 1 .b8 _ZN30_INTERNAL_97471900_4_k_cu_main4cuda3std3__45__cpo4cendE[1];
.global .align 1 .b8 _ZN30_INTERNAL_97471900_4_k_cu_main4cuda3std3__45__cpo6rbeginE[1];
.global .align 1 .b8 _ZN30_INTERNAL_97471900_4_k_cu_main4cuda3std3__45__cpo4rendE[1];
.global .align 1 .b8 _ZN30_INTERNAL_97471900_4_k_cu_main4cuda3std3__45__cpo7crbeginE[1];
.global .align 1 .b8 _ZN30_INTERNAL_97471900_4_k_cu_main4cuda3std3__45__cpo5crendE[1];
.global .align 1 .b8 _ZN30_INTERNAL_97471900_4_k_cu_main4cuda3std3__432_GLOBAL__N__97471900_4_k_cu_main6ignoreE[1];
.global .align 1 .b8 _ZN30_INTERNAL_97471900_4_k_cu_main4cuda3std3__419piecewise_constructE[1];
.global .align 1 .b8 _ZN30_INTERNAL_97471900_4_k_cu_main4cuda3std3__48in_placeE[1];
.global .align 1 .b8 _ZN30_INTERNAL_97471900_4_k_cu_main4cuda3std3__420unreachable_sentinelE[1];
.global .align 1 .b8 _ZN30_INTERNAL_97471900_4_k_cu_main4cuda3std3__47nulloptE[1];
.global .align 1 .b8 _ZN30_INTERNAL_97471900_4_k_cu_main4cuda3std3__48unexpectE[1];
.global .align 1 .b8 _ZN30_INTERNAL_97471900_4_k_cu_main4cuda3std6ranges3__45__cpo4swapE[1];
.global .align 1 .b8 _ZN30_INTERNAL_97471900_4_k_cu_main4cuda3std6ranges3__45__cpo9iter_moveE[1];
.global .align 1 .b8 _ZN30_INTERNAL_97471900_4_k_cu_main4cuda3std6ranges3__45__cpo5beginE[1];
.global .align 1 .b8 _ZN30_INTERNAL_97471900_4_k_cu_main4cuda3std6ranges3__45__cpo3endE[1];
.global .align 1 .b8 _ZN30_INTERNAL_97471900_4_k_cu_main4cuda3std6ranges3__45__cpo6cbeginE[1];
.global .align 1 .b8 _ZN30_INTERNAL_97471900_4_k_cu_main4cuda3std6ranges3__45__cpo4cendE[1];
.global .align 1 .b8 _ZN30_INTERNAL_97471900_4_k_cu_main4cuda3std6ranges3__45__cpo7advanceE[1];
.global .align 1 .b8 _ZN30_INTERNAL_97471900_4_k_cu_main4cuda3std6ranges3__45__cpo9iter_swapE[1];
.global .align 1 .b8 _ZN30_INTERNAL_97471900_4_k_cu_main4cuda3std6ranges3__45__cpo4nextE[1];
.global .align 1 .b8 _ZN30_INTERNAL_97471900_4_k_cu_main4cuda3std6ranges3__45__cpo4prevE[1];
.global .align 1 .b8 _ZN30_INTERNAL_97471900_4_k_cu_main4cuda3std6ranges3__45__cpo4dataE[1];
.global .align 1 .b8 _ZN30_INTERNAL_97471900_4_k_cu_main4cuda3std6ranges3__45__cpo5cdataE[1];
.global .align 1 .b8 _ZN30_INTERNAL_97471900_4_k_cu_main4cuda3std6ranges3__45__cpo4sizeE[1];
.global .align 1 .b8 _ZN30_INTERNAL_97471900_4_k_cu_main4cuda3std6ranges3__45__cpo5ssizeE[1];
.global .align 1 .b8 _ZN30_INTERNAL_97471900_4_k_cu_main4cuda3std6ranges3__45__cpo8distanceE[1];
.global .align 1 .b8 _ZN30_INTERNAL_97471900_4_k_cu_main6thrust24THRUST_300001_SM_1000_NS8cuda_cub3parE[1];
.global .align 1 .b8 _ZN30_INTERNAL_97471900_4_k_cu_main6thrust24THRUST_300001_SM_1000_NS8cuda_cub10par_nosyncE[1];
.global .align 1 .b8 _ZN30_INTERNAL_97471900_4_k_cu_main6thrust24THRUST_300001_SM_1000_NS6system6detail10sequential3seqE[1];
.global .align 1 .b8 _ZN30_INTERNAL_97471900_4_k_cu_main6thrust24THRUST_300001_SM_1000_NS12placeholders2_1E[1];
.global .align 1 .b8 _ZN30_INTERNAL_97471900_4_k_cu_main6thrust24THRUST_300001_SM_1000_NS12placeholders2_2E[1];
.global .align 1 .b8 _ZN30_INTERNAL_97471900_4_k_cu_main6thrust24THRUST_300001_SM_1000_NS12placeholders2_3E[1];
.global .align 1 .b8 _ZN30_INTERNAL_97471900_4_k_cu_main6thrust24THRUST_300001_SM_1000_NS12placeholders2_4E[1];
.global .align 1 .b8 _ZN30_INTERNAL_97471900_4_k_cu_main6thrust24THRUST_300001_SM_1000_NS12placeholders2_5E[1];
.global .align 1 .b8 _ZN30_INTERNAL_97471900_4_k_cu_main6thrust24THRUST_300001_SM_1000_NS12placeholders2_6E[1];
.global .align 1 .b8 _ZN30_INTERNAL_97471900_4_k_cu_main6thrust24THRUST_300001_SM_1000_NS12placeholders2_7E[1];
.global .align 1 .b8 _ZN30_INTERNAL_97471900_4_k_cu_main6thrust24THRUST_300001_SM_1000_NS12placeholders2_8E[1];
.global .align 1 .b8 _ZN30_INTERNAL_97471900_4_k_cu_main6thrust24THRUST_300001_SM_1000_NS12placeholders2_9E[1];
.global .align 1 .b8 _ZN30_INTERNAL_97471900_4_k_cu_main6thrust24THRUST_300001_SM_1000_NS12placeholders3_10E[1];
.global .align 1 .b8 _ZN30_INTERNAL_97471900_4_k_cu_main6thrust24THRUST_300001_SM_1000_NS3seqE[1];

.visible .entry _ZN3cub18CUB_300001_SM_10006detail11EmptyKernelIvEEvv()
{


	ret;

}
	// .globl	_ZN3cub18CUB_300001_SM_10006detail8for_each13static_kernelINS2_12policy_hub_t12policy_500_tEmN6thrust24THRUST_300001_SM_1000_NS8cuda_cub20__uninitialized_fill7functorINS7_10device_ptrINS7_7complexIfEEEESD_EEEEvT0_T1_
.visible .entry _ZN3cub18CUB_300001_SM_10006detail8for_each13static_kernelINS2_12policy_hub_t12policy_500_tEmN6thrust24THRUST_300001_SM_1000_NS8cuda_cub20__uninitialized_fill7functorINS7_10device_ptrINS7_7complexIfEEEESD_EEEEvT0_T1_(
	.param .u64 _ZN3cub18CUB_300001_SM_10006detail8for_each13static_kernelINS2_12policy_hub_t12policy_500_tEmN6thrust24THRUST_300001_SM_1000_NS8cuda_cub20__uninitialized_fill7functorINS7_10device_ptrINS7_7complexIfEEEESD_EEEEvT0_T1__param_0,
	.param .align 8 .b8 _ZN3cub18CUB_300001_SM_10006detail8for_each13static_kernelINS2_12policy_hub_t12policy_500_tEmN6thrust24THRUST_300001_SM_1000_NS8cuda_cub20__uninitialized_fill7functorINS7_10device_ptrINS7_7complexIfEEEESD_EEEEvT0_T1__param_1[16]
)
.maxntid 256
{
	.reg .pred 	%p<4>;
	.reg .b32 	%r<5>;
	.reg .b32 	%f<5>;
	.reg .b64 	%rd<16>;

	ld.param.u64 	%rd4, [_ZN3cub18CUB_300001_SM_10006detail8for_each13static_kernelINS2_12policy_hub_t12policy_500_tEmN6thrust24THRUST_300001_SM_1000_NS8cuda_cub20__uninitialized_fill7functorINS7_10device_ptrINS7_7complexIfEEEESD_EEEEvT0_T1__param_1];
	ld.param.u64 	%rd5, [_ZN3cub18CUB_300001_SM_10006detail8for_each13static_kernelINS2_12policy_hub_t12policy_500_tEmN6thrust24THRUST_300001_SM_1000_NS8cuda_cub20__uninitialized_fill7functorINS7_10device_ptrINS7_7complexIfEEEESD_EEEEvT0_T1__param_0];
	ld.param.v2.f32 	{%f3, %f4}, [_ZN3cub18CUB_300001_SM_10006detail8for_each13static_kernelINS2_12policy_hub_t12policy_500_tEmN6thrust24THRUST_300001_SM_1000_NS8cuda_cub20__uninitialized_fill7functorINS7_10device_ptrINS7_7complexIfEEEESD_EEEEvT0_T1__param_1+8];
	mov.u32 	%r2, %ctaid.x;
	mul.wide.u32 	%rd1, %r2, 512;
	sub.s64 	%rd2, %rd5, %rd1;
	setp.lt.u64 	%p1, %rd2, 512;
	@%p1 bra 	$L__BB1_2;
	mov.u32 	%r4, %tid.x;
	cvta.to.global.u64 	%rd11, %rd4;
	cvt.u64.u32 	%rd12, %r4;
	add.s64 	%rd13, %rd1, %rd12;
	shl.b64 	%rd14, %rd13, 3;
	add.s64 	%rd15, %rd11, %rd14;
	st.global.v2.f32 	[%rd15], {%f3, %f4};
	st.global.v2.f32 	[%rd15+2048], {%f3, %f4};
	bra.uni 	$L__BB1_6;
$L__BB1_2:
	cvta.to.global.u64 	%rd6, %rd4;
	mov.u32 	%r1, %tid.x;
	cvt.u64.u32 	%rd7, %r1;
	setp.le.u64 	%p2, %rd2, %rd7;
	add.s64 	%rd8, %rd1, %rd7;
	shl.b64 	%rd9, %rd8, 3;
	add.s64 	%rd3, %rd6, %rd9;
	@%p2 bra 	$L__BB1_4;
	st.global.v2.f32 	[%rd3], {%f3, %f4};
$L__BB1_4:
	add.s32 	%r3, %r1, 256;
	cvt.u64.u32 	%rd10, %r3;
	setp.le.u64 	%p3, %rd2, %rd10;
	@%p3 bra 	$L__BB1_6;
	st.global.v2.f32 	[%rd3+2048], {%f3, %f4};
$L__BB1_6:
	ret;

}
	// .globl	_ZN3cub18CUB_300001_SM_10006detail8for_each13static_kernelINS2_12policy_hub_t12policy_500_tEmN6thrust24THRUST_300001_SM_1000_NS8cuda_cub20__uninitialized_fill7functorINS7_10device_ptrIiEEiEEEEvT0_T1_
.visible .entry _ZN3cub18CUB_300001_SM_10006detail8for_each13static_kernelINS2_12policy_hub_t12policy_500_tEmN6thrust24THRUST_300001_SM_1000_NS8cuda_cub20__uninitialized_fill7functorINS7_10device_ptrIiEEiEEEEvT0_T1_(
	.param .u64 _ZN3cub18CUB_300001_SM_10006detail8for_each13static_kernelINS2_12policy_hub_t12policy_500_tEmN6thrust24THRUST_300001_SM_1000_NS8cuda_cub20__uninitialized_fill7functorINS7_10device_ptrIiEEiEEEEvT0_T1__param_0,
	.param .align 8 .b8 _ZN3cub18CUB_300001_SM_10006detail8for_each13static_kernelINS2_12policy_hub_t12policy_500_tEmN6thrust24THRUST_300001_SM_1000_NS8cuda_cub20__uninitialized_fill7functorINS7_10device_ptrIiEEiEEEEvT0_T1__param_1[16]
)
.maxntid 256
{
	.reg .pred 	%p<4>;
	.reg .b16 	%rs<5>;
	.reg .b32 	%r<12>;
	.reg .b64 	%rd<16>;

	ld.param.u32 	%r3, [_ZN3cub18CUB_300001_SM_10006detail8for_each13static_kernelINS2_12policy_hub_t12policy_500_tEmN6thrust24THRUST_300001_SM_1000_NS8cuda_cub20__uninitialized_fill7functorINS7_10device_ptrIiEEiEEEEvT0_T1__param_1+8];
	ld.param.u64 	%rd4, [_ZN3cub18CUB_300001_SM_10006detail8for_each13static_kernelINS2_12policy_hub_t12policy_500_tEmN6thrust24THRUST_300001_SM_1000_NS8cuda_cub20__uninitialized_fill7functorINS7_10device_ptrIiEEiEEEEvT0_T1__param_1];
	ld.param.u64 	%rd5, [_ZN3cub18CUB_300001_SM_10006detail8for_each13static_kernelINS2_12policy_hub_t12policy_500_tEmN6thrust24THRUST_300001_SM_1000_NS8cuda_cub20__uninitialized_fill7functorINS7_10device_ptrIiEEiEEEEvT0_T1__param_0];
	mov.u32 	%r9, %ctaid.x;
	mul.wide.u32 	%rd1, %r9, 512;
	sub.s64 	%rd2, %rd5, %rd1;
	setp.lt.u64 	%p1, %rd2, 512;
	@%p1 bra 	$L__BB2_2;
	mov.u32 	%r11, %tid.x;
	cvta.to.global.u64 	%rd11, %rd4;
	cvt.u64.u32 	%rd12, %r11;
	add.s64 	%rd13, %rd1, %rd12;
	shl.b64 	%rd14, %rd13, 2;
	add.s64 	%rd15, %rd11, %rd14;
	st.global.u32 	[%rd15], %r3;
	st.global.u32 	[%rd15+1024], %r3;
	bra.uni 	$L__BB2_6;
$L__BB2_2:
	cvta.to.global.u64 	%rd6, %rd4;
	mov.u32 	%r2, %tid.x;
	cvt.u64.u32 	%rd7, %r2;
	setp.le.u64 	%p2, %rd2, %rd7;
	add.s64 	%rd8, %rd1, %rd7;
	shl.b64 	%rd9, %rd8, 2;
	add.s64 	%rd3, %rd6, %rd9;
	@%p2 bra 	$L__BB2_4;
	st.global.u32 	[%rd3], %r3;
$L__BB2_4:
	add.s32 	%r10, %r2, 256;
	cvt.u64.u32 	%rd10, %r10;
	setp.le.u64 	%p3, %rd2, %rd10;
	@%p3 bra 	$L__BB2_6;
	st.global.u32 	[%rd3+1024], %r3;
$L__BB2_6:
	ret;

}
	// .globl	_ZN3cub18CUB_300001_SM_10006detail9transform16transform_kernelINS2_10policy_hubILb1EN4cuda3std3__45tupleIJN6thrust24THRUST_300001_SM_1000_NS6detail15normal_iteratorINSA_10device_ptrINSA_7complexIfEEEEEEEEEE10policy1000Ei9z_functorNSC_INSD_IiEEEEJPSF_EEEvT0_iT1_T2_DpNS2_10kernel_argIT3_EE
.visible .entry _ZN3cub18CUB_300001_SM_10006detail9transform16transform_kernelINS2_10policy_hubILb1EN4cuda3std3__45tupleIJN6thrust24THRUST_300001_SM_1000_NS6detail15normal_iteratorINSA_10device_ptrINSA_7complexIfEEEEEEEEEE10policy1000Ei9z_functorNSC_INSD_IiEEEEJPSF_EEEvT0_iT1_T2_DpNS2_10kernel_argIT3_EE(
	.param .u32 _ZN3cub18CUB_300001_SM_10006detail9transform16transform_kernelINS2_10policy_hubILb1EN4cuda3std3__45tupleIJN6thrust24THRUST_300001_SM_1000_NS6detail15normal_iteratorINSA_10device_ptrINSA_7complexIfEEEEEEEEEE10policy1000Ei9z_functorNSC_INSD_IiEEEEJPSF_EEEvT0_iT1_T2_DpNS2_10kernel_argIT3_EE_param_0,
	.param .u32 _ZN3cub18CUB_300001_SM_10006detail9transform16transform_kernelINS2_10policy_hubILb1EN4cuda3std3__45tupleIJN6thrust24THRUST_300001_SM_1000_NS6detail15normal_iteratorINSA_10device_ptrINSA_7complexIfEEEEEEEEEE10policy1000Ei9z_functorNSC_INSD_IiEEEEJPSF_EEEvT0_iT1_T2_DpNS2_10kernel_argIT3_EE_param_1,
	.param .align 4 .b8 _ZN3cub18CUB_300001_SM_10006detail9transform16transform_kernelINS2_10policy_hubILb1EN4cuda3std3__45tupleIJN6thrust24THRUST_300001_SM_1000_NS6detail15normal_iteratorINSA_10device_ptrINSA_7complexIfEEEEEEEEEE10policy1000Ei9z_functorNSC_INSD_IiEEEEJPSF_EEEvT0_iT1_T2_DpNS2_10kernel_argIT3_EE_param_2[4],
	.param .align 8 .b8 _ZN3cub18CUB_300001_SM_10006detail9transform16transform_kernelINS2_10policy_hubILb1EN4cuda3std3__45tupleIJN6thrust24THRUST_300001_SM_1000_NS6detail15normal_iteratorINSA_10device_ptrINSA_7complexIfEEEEEEEEEE10policy1000Ei9z_functorNSC_INSD_IiEEEEJPSF_EEEvT0_iT1_T2_DpNS2_10kernel_argIT3_EE_param_3[8],
	.param .align 8 .b8 _ZN3cub18CUB_300001_SM_10006detail9transform16transform_kernelINS2_10policy_hubILb1EN4cuda3std3__45tupleIJN6thrust24THRUST_300001_SM_1000_NS6detail15normal_iteratorINSA_10device_ptrINSA_7complexIfEEEEEEEEEE10policy1000Ei9z_functorNSC_INSD_IiEEEEJPSF_EEEvT0_iT1_T2_DpNS2_10kernel_argIT3_EE_param_4[16]
)
.maxntid 128
{
	.reg .pred 	%p<21>;
	.reg .b32 	%r<50>;
	.reg .b32 	%f<57>;
	.reg .b64 	%rd<25>;

	ld.param.u32 	%r22, [_ZN3cub18CUB_300001_SM_10006detail9transform16transform_kernelINS2_10policy_hubILb1EN4cuda3std3__45tupleIJN6thrust24THRUST_300001_SM_1000_NS6detail15normal_iteratorINSA_10device_ptrINSA_7complexIfEEEEEEEEEE10policy1000Ei9z_functorNSC_INSD_IiEEEEJPSF_EEEvT0_iT1_T2_DpNS2_10kernel_argIT3_EE_param_2];
	ld.param.u32 	%r23, [_ZN3cub18CUB_300001_SM_10006detail9transform16transform_kernelINS2_10policy_hubILb1EN4cuda3std3__45tupleIJN6thrust24THRUST_300001_SM_1000_NS6detail15normal_iteratorINSA_10device_ptrINSA_7complexIfEEEEEEEEEE10policy1000Ei9z_functorNSC_INSD_IiEEEEJPSF_EEEvT0_iT1_T2_DpNS2_10kernel_argIT3_EE_param_0];
	ld.param.u64 	%rd8, [_ZN3cub18CUB_300001_SM_10006detail9transform16transform_kernelINS2_10policy_hubILb1EN4cuda3std3__45tupleIJN6thrust24THRUST_300001_SM_1000_NS6detail15normal_iteratorINSA_10device_ptrINSA_7complexIfEEEEEEEEEE10policy1000Ei9z_functorNSC_INSD_IiEEEEJPSF_EEEvT0_iT1_T2_DpNS2_10kernel_argIT3_EE_param_4];
	ld.param.u64 	%rd9, [_ZN3cub18CUB_300001_SM_10006detail9transform16transform_kernelINS2_10policy_hubILb1EN4cuda3std3__45tupleIJN6thrust24THRUST_300001_SM_1000_NS6detail15normal_iteratorINSA_10device_ptrINSA_7complexIfEEEEEEEEEE10policy1000Ei9z_functorNSC_INSD_IiEEEEJPSF_EEEvT0_iT1_T2_DpNS2_10kernel_argIT3_EE_param_3];
	ld.param.u32 	%r21, [_ZN3cub18CUB_300001_SM_10006detail9transform16transform_kernelINS2_10policy_hubILb1EN4cuda3std3__45tupleIJN6thrust24THRUST_300001_SM_1000_NS6detail15normal_iteratorINSA_10device_ptrINSA_7complexIfEEEEEEEEEE10policy1000Ei9z_functorNSC_INSD_IiEEEEJPSF_EEEvT0_iT1_T2_DpNS2_10kernel_argIT3_EE_param_1];
	cvta.to.global.u64 	%rd1, %rd9;
	cvta.to.global.u64 	%rd2, %rd8;
	shl.b32 	%r1, %r21, 7;
	mov.u32 	%r24, %ctaid.x;
	mul.lo.s32 	%r2, %r1, %r24;
	sub.s32 	%r3, %r23, %r2;
	min.s32 	%r4, %r1, %r3;
	shl.b32 	%r5, %r4, 3;
	mov.u32 	%r6, %tid.x;
	shl.b32 	%r45, %r6, 7;
	setp.ge.s32 	%p1, %r45, %r5;
	@%p1 bra 	$L__BB3_3;
	mul.wide.u32 	%rd10, %r6, 128;
	add.s64 	%rd11, %rd2, %rd10;
	mul.wide.s32 	%rd12, %r2, 8;
	add.s64 	%rd24, %rd11, %rd12;
$L__BB3_2:
	.pragma "nounroll";
	// begin inline asm
	prefetch.global.L2 [%rd24];
	// end inline asm
	add.s32 	%r45, %r45, 16384;
	add.s64 	%rd24, %rd24, 16384;
	setp.lt.s32 	%p2, %r45, %r5;
	@%p2 bra 	$L__BB3_2;
$L__BB3_3:
	mul.wide.s32 	%rd14, %r2, 8;
	add.s64 	%rd6, %rd2, %rd14;
	mul.wide.s32 	%rd15, %r2, 4;
	add.s64 	%rd7, %rd1, %rd15;
	setp.gt.s32 	%p3, %r1, %r3;
	@%p3 bra 	$L__BB3_9;
	setp.lt.s32 	%p4, %r21, 1;
	@%p4 bra 	$L__BB3_17;
	mov.b32 	%r46, 0;
$L__BB3_6:
	shl.b32 	%r27, %r46, 7;
	add.s32 	%r12, %r27, %r6;
	mul.wide.s32 	%rd16, %r12, 8;
	add.s64 	%rd17, %rd6, %rd16;
	ld.global.v2.f32 	{%f1, %f2}, [%rd17];
	mov.b32 	%r47, 0;
	mov.f32 	%f53, 0f00000000;
	mov.f32 	%f54, %f53;
$L__BB3_7:
	abs.f32 	%f14, %f53;
	abs.f32 	%f15, %f54;
	mov.b32 	%r28, %f15;
	mov.b32 	%r29, %f14;
	min.s32 	%r30, %r28, %r29;
	mov.b32 	%f16, %r30;
	max.s32 	%r31, %r29, %r28;
	mov.b32 	%f17, %r31;
	and.b32  	%r32, %r31, -33554432;
	xor.b32  	%r33, %r32, 2122317824;
	mov.b32 	%f18, %r33;
	mul.f32 	%f19, %f16, %f18;
	mul.f32 	%f20, %f17, %f18;
	mul.f32 	%f21, %f19, %f19;
	fma.rn.f32 	%f22, %f20, %f20, %f21;
	sqrt.rn.f32 	%f23, %f22;
	or.b32  	%r34, %r32, 8388608;
	mov.b32 	%f24, %r34;
	mul.f32 	%f25, %f23, %f24;
	setp.eq.f32 	%p5, %f16, 0f00000000;
	selp.f32 	%f26, %f17, %f25, %p5;
	setp.eq.f32 	%p6, %f16, 0f7F800000;
	setp.geu.f32 	%p7, %f26, 0f40000000;
	or.pred  	%p8, %p6, %p7;
	setp.ge.s32 	%p9, %r47, %r22;
	or.pred  	%p10, %p8, %p9;
	@%p10 bra 	$L__BB3_18;
	mul.f32 	%f28, %f53, %f53;
	mul.f32 	%f29, %f54, %f54;
	sub.f32 	%f30, %f28, %f29;
	mul.f32 	%f31, %f53, %f54;
	fma.rn.f32 	%f32, %f53, %f54, %f31;
	add.f32 	%f53, %f1, %f30;
	add.f32 	%f54, %f2, %f32;
	add.s32 	%r47, %r47, 1;
	bra.uni 	$L__BB3_7;
$L__BB3_9:
	setp.lt.s32 	%p12, %r21, 1;
	@%p12 bra 	$L__BB3_17;
	mov.b32 	%r48, 0;
$L__BB3_11:
	shl.b32 	%r36, %r48, 7;
	add.s32 	%r17, %r36, %r6;
	setp.ge.s32 	%p13, %r17, %r4;
	@%p13 bra 	$L__BB3_16;
	mul.wide.s32 	%rd20, %r17, 8;
	add.s64 	%rd21, %rd6, %rd20;
	ld.global.v2.f32 	{%f7, %f8}, [%rd21];
	mov.b32 	%r49, 0;
	mov.f32 	%f55, 0f00000000;
	mov.f32 	%f56, %f55;
$L__BB3_13:
	abs.f32 	%f34, %f55;
	abs.f32 	%f35, %f56;
	mov.b32 	%r38, %f35;
	mov.b32 	%r39, %f34;
	min.s32 	%r40, %r38, %r39;
	mov.b32 	%f36, %r40;
	max.s32 	%r41, %r39, %r38;
	mov.b32 	%f37, %r41;
	and.b32  	%r42, %r41, -33554432;
	xor.b32  	%r43, %r42, 2122317824;
	mov.b32 	%f38, %r43;
	mul.f32 	%f39, %f36, %f38;
	mul.f32 	%f40, %f37, %f38;
	mul.f32 	%f41, %f39, %f39;
	fma.rn.f32 	%f42, %f40, %f40, %f41;
	sqrt.rn.f32 	%f43, %f42;
	or.b32  	%r44, %r42, 8388608;
	mov.b32 	%f44, %r44;
	mul.f32 	%f45, %f43, %f44;
	setp.eq.f32 	%p14, %f36, 0f00000000;
	selp.f32 	%f46, %f37, %f45, %p14;
	setp.eq.f32 	%p15, %f36, 0f7F800000;
	setp.geu.f32 	%p16, %f46, 0f40000000;
	or.pred  	%p17, %p15, %p16;
	setp.ge.s32 	%p18, %r49, %r22;
	or.pred  	%p19, %p17, %p18;
	@%p19 bra 	$L__BB3_15;
	mul.f32 	%f48, %f55, %f55;
	mul.f32 	%f49, %f56, %f56;
	sub.f32 	%f50, %f48, %f49;
	mul.f32 	%f51, %f55, %f56;
	fma.rn.f32 	%f52, %f55, %f56, %f51;
	add.f32 	%f55, %f7, %f50;
	add.f32 	%f56, %f8, %f52;
	add.s32 	%r49, %r49, 1;
	bra.uni 	$L__BB3_13;
$L__BB3_15:
	mul.wide.s32 	%rd22, %r17, 4;
	add.s64 	%rd23, %rd7, %rd22;
	st.global.u32 	[%rd23], %r49;
$L__BB3_16:
	add.s32 	%r48, %r48, 1;
	setp.ne.s32 	%p20, %r48, %r21;
	@%p20 bra 	$L__BB3_11;
$L__BB3_17:
	ret;
$L__BB3_18:
	mul.wide.s32 	%rd18, %r12, 4;
	add.s64 	%rd19, %rd7, %rd18;
	st.global.u32 	[%rd19], %r47;
	add.s32 	%r46, %r46, 1;
	setp.eq.s32 	%p11, %r46, %r21;
	@%p11 bra 	$L__BB3_17;
	bra.uni 	$L__BB3_6;

}
	// .globl	_ZN3cub18CUB_300001_SM_10006detail9transform16transform_kernelINS2_10policy_hubILb1EN4cuda3std3__45tupleIJN6thrust24THRUST_300001_SM_1000_NS6detail15normal_iteratorINSA_10device_ptrINSA_7complexIfEEEEEEEEEE10policy1000El9z_functorNSC_INSD_IiEEEEJPSF_EEEvT0_iT1_T2_DpNS2_10kernel_argIT3_EE
.visible .entry _ZN3cub18CUB_300001_SM_10006detail9transform16transform_kernelINS2_10policy_hubILb1EN4cuda3std3__45tupleIJN6thrust24THRUST_300001_SM_1000_NS6detail15normal_iteratorINSA_10device_ptrINSA_7complexIfEEEEEEEEEE10policy1000El9z_functorNSC_INSD_IiEEEEJPSF_EEEvT0_iT1_T2_DpNS2_10kernel_argIT3_EE(
	.param .u64 _ZN3cub18CUB_300001_SM_10006detail9transform16transform_kernelINS2_10policy_hubILb1EN4cuda3std3__45tupleIJN6thrust24THRUST_300001_SM_1000_NS6detail15normal_iteratorINSA_10device_ptrINSA_7complexIfEEEEEEEEEE10policy1000El9z_functorNSC_INSD_IiEEEEJPSF_EEEvT0_iT1_T2_DpNS2_10kernel_argIT3_EE_param_0,
	.param .u32 _ZN3cub18CUB_300001_SM_10006detail9transform16transform_kernelINS2_10policy_hubILb1EN4cuda3std3__45tupleIJN6thrust24THRUST_300001_SM_1000_NS6detail15normal_iteratorINSA_10device_ptrINSA_7complexIfEEEEEEEEEE10policy1000El9z_functorNSC_INSD_IiEEEEJPSF_EEEvT0_iT1_T2_DpNS2_10kernel_argIT3_EE_param_1,
	.param .align 4 .b8 _ZN3cub18CUB_300001_SM_10006detail9transform16transform_kernelINS2_10policy_hubILb1EN4cuda3std3__45tupleIJN6thrust24THRUST_300001_SM_1000_NS6detail15normal_iteratorINSA_10device_ptrINSA_7complexIfEEEEEEEEEE10policy1000El9z_functorNSC_INSD_IiEEEEJPSF_EEEvT0_iT1_T2_DpNS2_10kernel_argIT3_EE_param_2[4],
	.param .align 8 .b8 _ZN3cub18CUB_300001_SM_10006detail9transform16transform_kernelINS2_10policy_hubILb1EN4cuda3std3__45tupleIJN6thrust24THRUST_300001_SM_1000_NS6detail15normal_iteratorINSA_10device_ptrINSA_7complexIfEEEEEEEEEE10policy1000El9z_functorNSC_INSD_IiEEEEJPSF_EEEvT0_iT1_T2_DpNS2_10kernel_argIT3_EE_param_3[8],
	.param .align 8 .b8 _ZN3cub18CUB_300001_SM_10006detail9transform16transform_kernelINS2_10policy_hubILb1EN4cuda3std3__45tupleIJN6thrust24THRUST_300001_SM_1000_NS6detail15normal_iteratorINSA_10device_ptrINSA_7complexIfEEEEEEEEEE10policy1000El9z_functorNSC_INSD_IiEEEEJPSF_EEEvT0_iT1_T2_DpNS2_10kernel_argIT3_EE_param_4[16]
)
.maxntid 128
{
	.reg .pred 	%p<21>;
	.reg .b32 	%r<47>;
	.reg .b32 	%f<57>;
	.reg .b64 	%rd<31>;

	ld.param.u32 	%r20, [_ZN3cub18CUB_300001_SM_10006detail9transform16transform_kernelINS2_10policy_hubILb1EN4cuda3std3__45tupleIJN6thrust24THRUST_300001_SM_1000_NS6detail15normal_iteratorINSA_10device_ptrINSA_7complexIfEEEEEEEEEE10policy1000El9z_functorNSC_INSD_IiEEEEJPSF_EEEvT0_iT1_T2_DpNS2_10kernel_argIT3_EE_param_2];
	ld.param.u64 	%rd9, [_ZN3cub18CUB_300001_SM_10006detail9transform16transform_kernelINS2_10policy_hubILb1EN4cuda3std3__45tupleIJN6thrust24THRUST_300001_SM_1000_NS6detail15normal_iteratorINSA_10device_ptrINSA_7complexIfEEEEEEEEEE10policy1000El9z_functorNSC_INSD_IiEEEEJPSF_EEEvT0_iT1_T2_DpNS2_10kernel_argIT3_EE_param_0];
	ld.param.u64 	%rd10, [_ZN3cub18CUB_300001_SM_10006detail9transform16transform_kernelINS2_10policy_hubILb1EN4cuda3std3__45tupleIJN6thrust24THRUST_300001_SM_1000_NS6detail15normal_iteratorINSA_10device_ptrINSA_7complexIfEEEEEEEEEE10policy1000El9z_functorNSC_INSD_IiEEEEJPSF_EEEvT0_iT1_T2_DpNS2_10kernel_argIT3_EE_param_4];
	ld.param.u64 	%rd11, [_ZN3cub18CUB_300001_SM_10006detail9transform16transform_kernelINS2_10policy_hubILb1EN4cuda3std3__45tupleIJN6thrust24THRUST_300001_SM_1000_NS6detail15normal_iteratorINSA_10device_ptrINSA_7complexIfEEEEEEEEEE10policy1000El9z_functorNSC_INSD_IiEEEEJPSF_EEEvT0_iT1_T2_DpNS2_10kernel_argIT3_EE_param_3];
	ld.param.u32 	%r19, [_ZN3cub18CUB_300001_SM_10006detail9transform16transform_kernelINS2_10policy_hubILb1EN4cuda3std3__45tupleIJN6thrust24THRUST_300001_SM_1000_NS6detail15normal_iteratorINSA_10device_ptrINSA_7complexIfEEEEEEEEEE10policy1000El9z_functorNSC_INSD_IiEEEEJPSF_EEEvT0_iT1_T2_DpNS2_10kernel_argIT3_EE_param_1];
	cvta.to.global.u64 	%rd1, %rd11;
	cvta.to.global.u64 	%rd2, %rd10;
	shl.b32 	%r1, %r19, 7;
	mov.u32 	%r21, %ctaid.x;
	cvt.u64.u32 	%rd12, %r21;
	cvt.s64.s32 	%rd13, %r1;
	mul.lo.s64 	%rd3, %rd13, %rd12;
	sub.s64 	%rd14, %rd9, %rd3;
	min.s64 	%rd15, %rd14, %rd13;
	cvt.u32.u64 	%r2, %rd15;
	shl.b32 	%r3, %r2, 3;
	mov.u32 	%r4, %tid.x;
	shl.b32 	%r42, %r4, 7;
	setp.ge.s32 	%p1, %r42, %r3;
	@%p1 bra 	$L__BB4_3;
	shl.b64 	%rd16, %rd3, 3;
	add.s64 	%rd17, %rd2, %rd16;
	mul.wide.u32 	%rd18, %r4, 128;
	add.s64 	%rd30, %rd17, %rd18;
$L__BB4_2:
	.pragma "nounroll";
	// begin inline asm
	prefetch.global.L2 [%rd30];
	// end inline asm
	add.s32 	%r42, %r42, 16384;
	add.s64 	%rd30, %rd30, 16384;
	setp.lt.s32 	%p2, %r42, %r3;
	@%p2 bra 	$L__BB4_2;
$L__BB4_3:
	shl.b64 	%rd20, %rd3, 3;
	add.s64 	%rd7, %rd2, %rd20;
	shl.b64 	%rd21, %rd3, 2;
	add.s64 	%rd8, %rd1, %rd21;
	setp.eq.s32 	%p3, %r1, %r2;
	@%p3 bra 	$L__BB4_10;
	setp.lt.s32 	%p4, %r19, 1;
	@%p4 bra 	$L__BB4_18;
	mov.b32 	%r45, 0;
$L__BB4_6:
	shl.b32 	%r23, %r45, 7;
	add.s32 	%r15, %r23, %r4;
	setp.ge.s32 	%p5, %r15, %r2;
	@%p5 bra 	$L__BB4_17;
	mul.wide.s32 	%rd22, %r15, 8;
	add.s64 	%rd23, %rd7, %rd22;
	ld.global.v2.f32 	{%f7, %f8}, [%rd23];
	mov.b32 	%r46, 0;
	mov.f32 	%f55, 0f00000000;
	mov.f32 	%f56, %f55;
$L__BB4_8:
	abs.f32 	%f14, %f55;
	abs.f32 	%f15, %f56;
	mov.b32 	%r25, %f15;
	mov.b32 	%r26, %f14;
	min.s32 	%r27, %r25, %r26;
	mov.b32 	%f16, %r27;
	max.s32 	%r28, %r26, %r25;
	mov.b32 	%f17, %r28;
	and.b32  	%r29, %r28, -33554432;
	xor.b32  	%r30, %r29, 2122317824;
	mov.b32 	%f18, %r30;
	mul.f32 	%f19, %f16, %f18;
	mul.f32 	%f20, %f17, %f18;
	mul.f32 	%f21, %f19, %f19;
	fma.rn.f32 	%f22, %f20, %f20, %f21;
	sqrt.rn.f32 	%f23, %f22;
	or.b32  	%r31, %r29, 8388608;
	mov.b32 	%f24, %r31;
	mul.f32 	%f25, %f23, %f24;
	setp.eq.f32 	%p6, %f16, 0f00000000;
	selp.f32 	%f26, %f17, %f25, %p6;
	setp.eq.f32 	%p7, %f16, 0f7F800000;
	setp.geu.f32 	%p8, %f26, 0f40000000;
	or.pred  	%p9, %p7, %p8;
	setp.ge.s32 	%p10, %r46, %r20;
	or.pred  	%p11, %p9, %p10;
	@%p11 bra 	$L__BB4_16;
	mul.f32 	%f28, %f55, %f55;
	mul.f32 	%f29, %f56, %f56;
	sub.f32 	%f30, %f28, %f29;
	mul.f32 	%f31, %f55, %f56;
	fma.rn.f32 	%f32, %f55, %f56, %f31;
	add.f32 	%f55, %f7, %f30;
	add.f32 	%f56, %f8, %f32;
	add.s32 	%r46, %r46, 1;
	bra.uni 	$L__BB4_8;
$L__BB4_10:
	setp.lt.s32 	%p13, %r19, 1;
	@%p13 bra 	$L__BB4_18;
	mov.b32 	%r43, 0;
$L__BB4_12:
	shl.b32 	%r34, %r43, 7;
	add.s32 	%r10, %r34, %r4;
	mul.wide.s32 	%rd26, %r10, 8;
	add.s64 	%rd27, %rd7, %rd26;
	ld.global.v2.f32 	{%f1, %f2}, [%rd27];
	mov.b32 	%r44, 0;
	mov.f32 	%f53, 0f00000000;
	mov.f32 	%f54, %f53;
$L__BB4_13:
	abs.f32 	%f34, %f53;
	abs.f32 	%f35, %f54;
	mov.b32 	%r35, %f35;
	mov.b32 	%r36, %f34;
	min.s32 	%r37, %r35, %r36;
	mov.b32 	%f36, %r37;
	max.s32 	%r38, %r36, %r35;
	mov.b32 	%f37, %r38;
	and.b32  	%r39, %r38, -33554432;
	xor.b32  	%r40, %r39, 2122317824;
	mov.b32 	%f38, %r40;
	mul.f32 	%f39, %f36, %f38;
	mul.f32 	%f40, %f37, %f38;
	mul.f32 	%f41, %f39, %f39;
	fma.rn.f32 	%f42, %f40, %f40, %f41;
	sqrt.rn.f32 	%f43, %f42;
	or.b32  	%r41, %r39, 8388608;
	mov.b32 	%f44, %r41;
	mul.f32 	%f45, %f43, %f44;
	setp.eq.f32 	%p14, %f36, 0f00000000;
	selp.f32 	%f46, %f37, %f45, %p14;
	setp.eq.f32 	%p15, %f36, 0f7F800000;
	setp.geu.f32 	%p16, %f46, 0f40000000;
	or.pred  	%p17, %p15, %p16;
	setp.ge.s32 	%p18, %r44, %r20;
	or.pred  	%p19, %p17, %p18;
	@%p19 bra 	$L__BB4_15;
	mul.f32 	%f48, %f53, %f53;
	mul.f32 	%f49, %f54, %f54;
	sub.f32 	%f50, %f48, %f49;
	mul.f32 	%f51, %f53, %f54;
	fma.rn.f32 	%f52, %f53, %f54, %f51;
	add.f32 	%f53, %f1, %f50;
	add.f32 	%f54, %f2, %f52;
	add.s32 	%r44, %r44, 1;
	bra.uni 	$L__BB4_13;
$L__BB4_15:
	mul.wide.s32 	%rd28, %r10, 4;
	add.s64 	%rd29, %rd8, %rd28;
	st.global.u32 	[%rd29], %r44;
	add.s32 	%r43, %r43, 1;
	setp.eq.s32 	%p20, %r43, %r19;
	@%p20 bra 	$L__BB4_18;
	bra.uni 	$L__BB4_12;
$L__BB4_16:
	mul.wide.s32 	%rd24, %r15, 4;
	add.s64 	%rd25, %rd8, %rd24;
	st.global.u32 	[%rd25], %r46;
$L__BB4_17:
	add.s32 	%r45, %r45, 1;
	setp.ne.s32 	%p12, %r45, %r19;
	@%p12 bra 	$L__BB4_6;
$L__BB4_18:
	ret;

}


// ===== COMPILED SASS (sm_100) =====

	.target	sm_100

	.elftype	@"ET_EXEC"


//--------------------- .note.nv.tkinfo           --------------------------
	.section	.note.nv.tkinfo,"",@"SHT_NOTE"
	.sectionflags	@"SHF_NOTE_NV_TKINFO"
	.tkinfo
        /*0018*/ 	.word	0x00000002
        /*0030*/ 	.string	""
        /*0030*/ 	.string	"ptxas"
        /*0030*/ 	.string	"Cuda compilation tools, release 13.0, V13.0.88"
        /*0030*/ 	.string	"Build cuda_13.0.r13.0/compiler.36424714_0"
        /*0030*/ 	.string	"-arch sm_100 -m 64 "



//--------------------- .note.nv.cuinfo           --------------------------
	.section	.note.nv.cuinfo,"",@"SHT_NOTE"
	.sectionflags	@"SHF_NOTE_NV_CUINFO"
        /*0018*/ 	.short	0x0002
        /*001a*/ 	.short	0x0064
        /*001c*/ 	.short	0x0082
	.zero		2


//--------------------- .nv.info                  --------------------------
	.section	.nv.info,"",@"SHT_CUDA_INFO"
	.align	4


	//----- nvinfo : EIATTR_REGCOUNT
	.align		4
        /*0000*/ 	.byte	0x04, 0x2f
        /*0002*/ 	.short	(.L_44 - .L_43)
	.align		4
.L_43:
        /*0004*/ 	.word	index@(_ZN3cub18CUB_300001_SM_10006detail11EmptyKernelIvEEvv)
        /*0008*/ 	.word	0x00000004


	//----- nvinfo : EIATTR_FRAME_SIZE
	.align		4
.L_44:
        /*000c*/ 	.byte	0x04, 0x11
        /*000e*/ 	.short	(.L_46 - .L_45)
	.align		4
.L_45:
        /*0010*/ 	.word	index@(_ZN3cub18CUB_300001_SM_10006detail11EmptyKernelIvEEvv)
        /*0014*/ 	.word	0x00000000


	//----- nvinfo : EIATTR_REGCOUNT
	.align		4
.L_46:
        /*0018*/ 	.byte	0x04, 0x2f
        /*001a*/ 	.short	(.L_48 - .L_47)
	.align		4
.L_47:
        /*001c*/ 	.word	index@(_ZN3cub18CUB_300001_SM_10006detail8for_each13static_kernelINS2_12policy_hub_t12policy_500_tEmN6thrust24THRUST_300001_SM_1000_NS8cuda_cub20__uninitialized_fill7functorINS7_10device_ptrINS7_7complexIfEEEESD_EEEEvT0_T1_)
        /*0020*/ 	.word	0x00000009


	//----- nvinfo : EIATTR_FRAME_SIZE
	.align		4
.L_48:
        /*0024*/ 	.byte	0x04, 0x11
        /*0026*/ 	.short	(.L_50 - .L_49)
	.align		4
.L_49:
        /*0028*/ 	.word	index@(_ZN3cub18CUB_300001_SM_10006detail8for_each13static_kernelINS2_12policy_hub_t12policy_500_tEmN6thrust24THRUST_300001_SM_1000_NS8cuda_cub20__uninitialized_fill7functorINS7_10device_ptrINS7_7complexIfEEEESD_EEEEvT0_T1_)
        /*002c*/ 	.word	0x00000000


	//----- nvinfo : EIATTR_REGCOUNT
	.align		4
.L_50:
        /*0030*/ 	.byte	0x04, 0x2f
        /*0032*/ 	.short	(.L_52 - .L_51)
	.align		4
.L_51:
        /*0034*/ 	.word	index@(_ZN3cub18CUB_300001_SM_10006detail8for_each13static_kernelINS2_12policy_hub_t12policy_500_tEmN6thrust24THRUST_300001_SM_1000_NS8cuda_cub20__uninitialized_fill7functorINS7_10device_ptrIiEEiEEEEvT0_T1_)
        /*0038*/ 	.word	0x00000008


	//----- nvinfo : EIATTR_FRAME_SIZE
	.align		4
.L_52:
        /*003c*/ 	.byte	0x04, 0x11
        /*003e*/ 	.short	(.L_54 - .L_53)
	.align		4
.L_53:
        /*0040*/ 	.word	index@(_ZN3cub18CUB_300001_SM_10006detail8for_each13static_kernelINS2_12policy_hub_t12policy_500_tEmN6thrust24THRUST_300001_SM_1000_NS8cuda_cub20__uninitialized_fill7functorINS7_10device_ptrIiEEiEEEEvT0_T1_)
        /*0044*/ 	.word	0x00000000


	//----- nvinfo : EIATTR_REGCOUNT
	.align		4
.L_54:
        /*0048*/ 	.byte	0x04, 0x2f
        /*004a*/ 	.short	(.L_56 - .L_55)
	.align		4
.L_55:
        /*004c*/ 	.word	index@(_ZN3cub18CUB_300001_SM_10006detail9transform16transform_kernelINS2_10policy_hubILb1EN4cuda3std3__45tupleIJN6thrust24THRUST_300001_SM_1000_NS6detail15normal_iteratorINSA_10device_ptrINSA_7complexIfEEEEEEEEEE10policy1000Ei9z_functorNSC_INSD_IiEEEEJPSF_EEEvT0_iT1_T2_DpNS2_10kernel_argIT3_EE)
        /*0050*/ 	.word	0x0000001c


	//----- nvinfo : EIATTR_FRAME_SIZE
	.align		4
.L_56:
        /*0054*/ 	.byte	0x04, 0x11
        /*0056*/ 	.short	(.L_58 - .L_57)
	.align		4
.L_57:
        /*0058*/ 	.word	index@($__internal_1_$__cuda_sm20_sqrt_rn_f32_slowpath)
        /*005c*/ 	.word	0x00000000


	//----- nvinfo : EIATTR_FRAME_SIZE
	.align		4
.L_58:
        /*0060*/ 	.byte	0x04, 0x11
        /*0062*/ 	.short	(.L_60 - .L_59)
	.align		4
.L_59:
        /*0064*/ 	.word	index@(_ZN3cub18CUB_300001_SM_10006detail9transform16transform_kernelINS2_10policy_hubILb1EN4cuda3std3__45tupleIJN6thrust24THRUST_300001_SM_1000_NS6detail15normal_iteratorINSA_10device_ptrINSA_7complexIfEEEEEEEEEE10policy1000Ei9z_functorNSC_INSD_IiEEEEJPSF_EEEvT0_iT1_T2_DpNS2_10kernel_argIT3_EE)
        /*0068*/ 	.word	0x00000000


	//----- nvinfo : EIATTR_REGCOUNT
	.align		4
.L_60:
        /*006c*/ 	.byte	0x04, 0x2f
        /*006e*/ 	.short	(.L_62 - .L_61)
	.align		4
.L_61:
        /*0070*/ 	.word	index@(_ZN3cub18CUB_300001_SM_10006detail9transform16transform_kernelINS2_10policy_hubILb1EN4cuda3std3__45tupleIJN6thrust24THRUST_300001_SM_1000_NS6detail15normal_iteratorINSA_10device_ptrINSA_7complexIfEEEEEEEEEE10policy1000El9z_functorNSC_INSD_IiEEEEJPSF_EEEvT0_iT1_T2_DpNS2_10kernel_argIT3_EE)
        /*0074*/ 	.word	0x0000001c


	//----- nvinfo : EIATTR_FRAME_SIZE
	.align		4
.L_62:
        /*0078*/ 	.byte	0x04, 0x11
        /*007a*/ 	.short	(.L_64 - .L_63)
	.align		4
.L_63:
        /*007c*/ 	.word	index@($__internal_0_$__cuda_sm20_sqrt_rn_f32_slowpath)
        /*0080*/ 	.word	0x00000000


	//----- nvinfo : EIATTR_FRAME_SIZE
	.align		4
.L_64:
        /*0084*/ 	.byte	0x04, 0x11
        /*0086*/ 	.short	(.L_66 - .L_65)
	.align		4
.L_65:
        /*0088*/ 	.word	index@(_ZN3cub18CUB_300001_SM_10006detail9transform16transform_kernelINS2_10policy_hubILb1EN4cuda3std3__45tupleIJN6thrust24THRUST_300001_SM_1000_NS6detail15normal_iteratorINSA_10device_ptrINSA_7complexIfEEEEEEEEEE10policy1000El9z_functorNSC_INSD_IiEEEEJPSF_EEEvT0_iT1_T2_DpNS2_10kernel_argIT3_EE)
        /*008c*/ 	.word	0x00000000


	//----- nvinfo : EIATTR_MIN_STACK_SIZE
	.align		4
.L_66:
        /*0090*/ 	.byte	0x04, 0x12
        /*0092*/ 	.short	(.L_68 - .L_67)
	.align		4
.L_67:
        /*0094*/ 	.word	index@(_ZN3cub18CUB_300001_SM_10006detail9transform16transform_kernelINS2_10policy_hubILb1EN4cuda3std3__45tupleIJN6thrust24THRUST_300001_SM_1000_NS6detail15normal_iteratorINSA_10device_ptrINSA_7complexIfEEEEEEEEEE10policy1000El9z_functorNSC_INSD_IiEEEEJPSF_EEEvT0_iT1_T2_DpNS2_10kernel_argIT3_EE)
        /*0098*/ 	.word	0x00000000


	//----- nvinfo : EIATTR_MIN_STACK_SIZE
	.align		4
.L_68:
        /*009c*/ 	.byte	0x04, 0x12
        /*009e*/ 	.short	(.L_70 - .L_69)
	.align		4
.L_69:
        /*00a0*/ 	.word	index@(_ZN3cub18CUB_300001_SM_10006detail9transform16transform_kernelINS2_10policy_hubILb1EN4cuda3std3__45tupleIJN6thrust24THRUST_300001_SM_1000_NS6detail15normal_iteratorINSA_10device_ptrINSA_7complexIfEEEEEEEEEE10policy1000Ei9z_functorNSC_INSD_IiEEEEJPSF_EEEvT0_iT1_T2_DpNS2_10kernel_argIT3_EE)
        /*00a4*/ 	.word	0x00000000


	//----- nvinfo : EIATTR_MIN_STACK_SIZE
	.align		4
.L_70:
        /*00a8*/ 	.byte	0x04, 0x12
        /*00aa*/ 	.short	(.L_72 - .L_71)
	.align		4
.L_71:
        /*00ac*/ 	.word	index@(_ZN3cub18CUB_300001_SM_10006detail8for_each13static_kernelINS2_12policy_hub_t12policy_500_tEmN6thrust24THRUST_300001_SM_1000_NS8cuda_cub20__uninitialized_fill7functorINS7_10device_ptrIiEEiEEEEvT0_T1_)
        /*00b0*/ 	.word	0x00000000


	//----- nvinfo : EIATTR_MIN_STACK_SIZE
	.align		4
.L_72:
        /*00b4*/ 	.byte	0x04, 0x12
        /*00b6*/ 	.short	(.L_74 - .L_73)
	.align		4
.L_73:
        /*00b8*/ 	.word	index@(_ZN3cub18CUB_300001_SM_10006detail8for_each13static_kernelINS2_12policy_hub_t12policy_500_tEmN6thrust24THRUST_300001_SM_1000_NS8cuda_cub20__uninitialized_fill7functorINS7_10device_ptrINS7_7complexIfEEEESD_EEEEvT0_T1_)
        /*00bc*/ 	.word	0x00000000


	//----- nvinfo : EIATTR_MIN_STACK_SIZE
	.align		4
.L_74:
        /*00c0*/ 	.byte	0x04, 0x12
        /*00c2*/ 	.short	(.L_76 - .L_75)
	.align		4
.L_75:
        /*00c4*/ 	.word	index@(_ZN3cub18CUB_300001_SM_10006detail11EmptyKernelIvEEvv)
        /*00c8*/ 	.word	0x00000000
.L_76:


//--------------------- .nv.compat                --------------------------
	.section	.nv.compat,"",@"SHT_CUDA_COMPAT_INFO"
	.align	4
        /*0000*/ 	.byte	0x02, 0x09, 0x00, 0x00, 0x02, 0x02, 0x01, 0x00, 0x02, 0x05, 0x05, 0x00, 0x03, 0x07, 0x01, 0x01
        /*0010*/ 	.byte	0x02, 0x03, 0x00, 0x00, 0x02, 0x06, 0x01, 0x00, 0x04, 0x0b, 0x08, 0x00, 0x01, 0x00, 0x00, 0x00
        /*0020*/ 	.byte	0x00, 0x00, 0x00, 0x00


//--------------------- .nv.info._ZN3cub18CUB_300001_SM_10006detail9transform16transform_kernelINS2_10policy_hubILb1EN4cuda3std3__45tupleIJN6thrust24THRUST_300001_SM_1000_NS6detail15normal_iteratorINSA_10device_ptrINSA_7complexIfEEEEEEEEEE10policy1000El9z_functorNSC_INSD_IiEEEEJPSF_EEEvT0_iT1_T2_DpNS2_10kernel_argIT3_EE --------------------------
	.section	.nv.info._ZN3cub18CUB_300001_SM_10006detail9transform16transform_kernelINS2_10policy_hubILb1EN4cuda3std3__45tupleIJN6thrust24THRUST_300001_SM_1000_NS6detail15normal_iteratorINSA_10device_ptrINSA_7complexIfEEEEEEEEEE10policy1000El9z_functorNSC_INSD_IiEEEEJPSF_EEEvT0_iT1_T2_DpNS2_10kernel_argIT3_EE,"",@"SHT_CUDA_INFO"
	.sectionflags	@""
	.align	4


	//----- nvinfo : EIATTR_CUDA_API_VERSION
	.align		4
        /*0000*/ 	.byte	0x04, 0x37
        /*0002*/ 	.short	(.L_78 - .L_77)
.L_77:
        /*0004*/ 	.word	0x00000082


	//----- nvinfo : EIATTR_KPARAM_INFO
	.align		4
.L_78:
        /*0008*/ 	.byte	0x04, 0x17
        /*000a*/ 	.short	(.L_80 - .L_79)
.L_79:
        /*000c*/ 	.word	0x00000000
        /*0010*/ 	.short	0x0004
        /*0012*/ 	.short	0x0018
        /*0014*/ 	.byte	0x00, 0xf0, 0x41, 0x00


	//----- nvinfo : EIATTR_KPARAM_INFO
	.align		4
.L_80:
        /*0018*/ 	.byte	0x04, 0x17
        /*001a*/ 	.short	(.L_82 - .L_81)
.L_81:
        /*001c*/ 	.word	0x00000000
        /*0020*/ 	.short	0x0003
        /*0022*/ 	.short	0x0010
        /*0024*/ 	.byte	0x00, 0xf0, 0x21, 0x00


	//----- nvinfo : EIATTR_KPARAM_INFO
	.align		4
.L_82:
        /*0028*/ 	.byte	0x04, 0x17
        /*002a*/ 	.short	(.L_84 - .L_83)
.L_83:
        /*002c*/ 	.word	0x00000000
        /*0030*/ 	.short	0x0002
        /*0032*/ 	.short	0x000c
        /*0034*/ 	.byte	0x00, 0xf0, 0x11, 0x00


	//----- nvinfo : EIATTR_KPARAM_INFO
	.align		4
.L_84:
        /*0038*/ 	.byte	0x04, 0x17
        /*003a*/ 	.short	(.L_86 - .L_85)
.L_85:
        /*003c*/ 	.word	0x00000000
        /*0040*/ 	.short	0x0001
        /*0042*/ 	.short	0x0008
        /*0044*/ 	.byte	0x00, 0xf0, 0x11, 0x00


	//----- nvinfo : EIATTR_KPARAM_INFO
	.align		4
.L_86:
        /*0048*/ 	.byte	0x04, 0x17
        /*004a*/ 	.short	(.L_88 - .L_87)
.L_87:
        /*004c*/ 	.word	0x00000000
        /*0050*/ 	.short	0x0000
        /*0052*/ 	.short	0x0000
        /*0054*/ 	.byte	0x00, 0xf0, 0x21, 0x00


	//----- nvinfo : EIATTR_SPARSE_MMA_MASK
	.align		4
.L_88:
        /*0058*/ 	.byte	0x03, 0x50
        /*005a*/ 	.short	0x0000


	//----- nvinfo : EIATTR_MAXREG_COUNT
	.align		4
        /*005c*/ 	.byte	0x03, 0x1b
        /*005e*/ 	.short	0x00ff


	//----- nvinfo : EIATTR_MERCURY_ISA_VERSION
	.align		4
        /*0060*/ 	.byte	0x03, 0x5f
        /*0062*/ 	.short	0x0101


	//----- nvinfo : EIATTR_VRC_CTA_INIT_COUNT
	.align		4
        /*0064*/ 	.byte	0x02, 0x4a
	.zero		1
	.zero		1


	//----- nvinfo : EIATTR_EXIT_INSTR_OFFSETS
	.align		4
        /*0068*/ 	.byte	0x04, 0x1c
        /*006a*/ 	.short	(.L_90 - .L_89)


	//   ....[0]....
.L_89:
        /*006c*/ 	.word	0x00000290


	//   ....[1]....
        /*0070*/ 	.word	0x00000640


	//   ....[2]....
        /*0074*/ 	.word	0x00000660


	//   ....[3]....
        /*0078*/ 	.word	0x000009b0


	//----- nvinfo : EIATTR_MAX_THREADS
	.align		4
.L_90:
        /*007c*/ 	.byte	0x04, 0x05
        /*007e*/ 	.short	(.L_92 - .L_91)
.L_91:
        /*0080*/ 	.word	0x00000080
        /*0084*/ 	.word	0x00000001
        /*0088*/ 	.word	0x00000001


	//----- nvinfo : EIATTR_CRS_STACK_SIZE
	.align		4
.L_92:
        /*008c*/ 	.byte	0x04, 0x1e
        /*008e*/ 	.short	(.L_94 - .L_93)
.L_93:
        /*0090*/ 	.word	0x00000000


	//----- nvinfo : EIATTR_CBANK_PARAM_SIZE
	.align		4
.L_94:
        /*0094*/ 	.byte	0x03, 0x19
        /*0096*/ 	.short	0x0028


	//----- nvinfo : EIATTR_PARAM_CBANK
	.align		4
        /*0098*/ 	.byte	0x04, 0x0a
        /*009a*/ 	.short	(.L_96 - .L_95)
	.align		4
.L_95:
        /*009c*/ 	.word	index@(.nv.constant0._ZN3cub18CUB_300001_SM_10006detail9transform16transform_kernelINS2_10policy_hubILb1EN4cuda3std3__45tupleIJN6thrust24THRUST_300001_SM_1000_NS6detail15normal_iteratorINSA_10device_ptrINSA_7complexIfEEEEEEEEEE10policy1000El9z_functorNSC_INSD_IiEEEEJPSF_EEEvT0_iT1_T2_DpNS2_10kernel_argIT3_EE)
        /*00a0*/ 	.short	0x0380
        /*00a2*/ 	.short	0x0028


	//----- nvinfo : EIATTR_SW_WAR
	.align		4
.L_96:
        /*00a4*/ 	.byte	0x04, 0x36
        /*00a6*/ 	.short	(.L_98 - .L_97)
.L_97:
        /*00a8*/ 	.word	0x00000008
.L_98:


//--------------------- .nv.info._ZN3cub18CUB_300001_SM_10006detail9transform16transform_kernelINS2_10policy_hubILb1EN4cuda3std3__45tupleIJN6thrust24THRUST_300001_SM_1000_NS6detail15normal_iteratorINSA_10device_ptrINSA_7complexIfEEEEEEEEEE10policy1000Ei9z_functorNSC_INSD_IiEEEEJPSF_EEEvT0_iT1_T2_DpNS2_10kernel_argIT3_EE --------------------------
	.section	.nv.info._ZN3cub18CUB_300001_SM_10006detail9transform16transform_kernelINS2_10policy_hubILb1EN4cuda3std3__45tupleIJN6thrust24THRUST_300001_SM_1000_NS6detail15normal_iteratorINSA_10device_ptrINSA_7complexIfEEEEEEEEEE10policy1000Ei9z_functorNSC_INSD_IiEEEEJPSF_EEEvT0_iT1_T2_DpNS2_10kernel_argIT3_EE,"",@"SHT_CUDA_INFO"
	.sectionflags	@""
	.align	4


	//----- nvinfo : EIATTR_CUDA_API_VERSION
	.align		4
        /*0000*/ 	.byte	0x04, 0x37
        /*0002*/ 	.short	(.L_100 - .L_99)
.L_99:
        /*0004*/ 	.word	0x00000082


	//----- nvinfo : EIATTR_KPARAM_INFO
	.align		4
.L_100:
        /*0008*/ 	.byte	0x04, 0x17
        /*000a*/ 	.short	(.L_102 - .L_101)
.L_101:
        /*000c*/ 	.word	0x00000000
        /*0010*/ 	.short	0x0004
        /*0012*/ 	.short	0x0018
        /*0014*/ 	.byte	0x00, 0xf0, 0x41, 0x00


	//----- nvinfo : EIATTR_KPARAM_INFO
	.align		4
.L_102:
        /*0018*/ 	.byte	0x04, 0x17
        /*001a*/ 	.short	(.L_104 - .L_103)
.L_103:
        /*001c*/ 	.word	0x00000000
        /*0020*/ 	.short	0x0003
        /*0022*/ 	.short	0x0010
        /*0024*/ 	.byte	0x00, 0xf0, 0x21, 0x00


	//----- nvinfo : EIATTR_KPARAM_INFO
	.align		4
.L_104:
        /*0028*/ 	.byte	0x04, 0x17
        /*002a*/ 	.short	(.L_106 - .L_105)
.L_105:
        /*002c*/ 	.word	0x00000000
        /*0030*/ 	.short	0x0002
        /*0032*/ 	.short	0x0008
        /*0034*/ 	.byte	0x00, 0xf0, 0x11, 0x00


	//----- nvinfo : EIATTR_KPARAM_INFO
	.align		4
.L_106:
        /*0038*/ 	.byte	0x04, 0x17
        /*003a*/ 	.short	(.L_108 - .L_107)
.L_107:
        /*003c*/ 	.word	0x00000000
        /*0040*/ 	.short	0x0001
        /*0042*/ 	.short	0x0004
        /*0044*/ 	.byte	0x00, 0xf0, 0x11, 0x00


	//----- nvinfo : EIATTR_KPARAM_INFO
	.align		4
.L_108:
        /*0048*/ 	.byte	0x04, 0x17
        /*004a*/ 	.short	(.L_110 - .L_109)
.L_109:
        /*004c*/ 	.word	0x00000000
        /*0050*/ 	.short	0x0000
        /*0052*/ 	.short	0x0000
        /*0054*/ 	.byte	0x00, 0xf0, 0x11, 0x00


	//----- nvinfo : EIATTR_SPARSE_MMA_MASK
	.align		4
.L_110:
        /*0058*/ 	.byte	0x03, 0x50
        /*005a*/ 	.short	0x0000


	//----- nvinfo : EIATTR_MAXREG_COUNT
	.align		4
        /*005c*/ 	.byte	0x03, 0x1b
        /*005e*/ 	.short	0x00ff


	//----- nvinfo : EIATTR_MERCURY_ISA_VERSION
	.align		4
        /*0060*/ 	.byte	0x03, 0x5f
        /*0062*/ 	.short	0x0101


	//----- nvinfo : EIATTR_VRC_CTA_INIT_COUNT
	.align		4
        /*0064*/ 	.byte	0x02, 0x4a
	.zero		1
	.zero		1


	//----- nvinfo : EIATTR_EXIT_INSTR_OFFSETS
	.align		4
        /*0068*/ 	.byte	0x04, 0x1c
        /*006a*/ 	.short	(.L_112 - .L_111)


	//   ....[0]....
.L_111:
        /*006c*/ 	.word	0x000001f0


	//   ....[1]....
        /*0070*/ 	.word	0x00000540


	//   ....[2]....
        /*0074*/ 	.word	0x00000570


	//   ....[3]....
        /*0078*/ 	.word	0x00000920


	//----- nvinfo : EIATTR_MAX_THREADS
	.align		4
.L_112:
        /*007c*/ 	.byte	0x04, 0x05
        /*007e*/ 	.short	(.L_114 - .L_113)
.L_113:
        /*0080*/ 	.word	0x00000080
        /*0084*/ 	.word	0x00000001
        /*0088*/ 	.word	0x00000001


	//----- nvinfo : EIATTR_CRS_STACK_SIZE
	.align		4
.L_114:
        /*008c*/ 	.byte	0x04, 0x1e
        /*008e*/ 	.short	(.L_116 - .L_115)
.L_115:
        /*0090*/ 	.word	0x00000000


	//----- nvinfo : EIATTR_CBANK_PARAM_SIZE
	.align		4
.L_116:
        /*0094*/ 	.byte	0x03, 0x19
        /*0096*/ 	.short	0x0028


	//----- nvinfo : EIATTR_PARAM_CBANK
	.align		4
        /*0098*/ 	.byte	0x04, 0x0a
        /*009a*/ 	.short	(.L_118 - .L_117)
	.align		4
.L_117:
        /*009c*/ 	.word	index@(.nv.constant0._ZN3cub18CUB_300001_SM_10006detail9transform16transform_kernelINS2_10policy_hubILb1EN4cuda3std3__45tupleIJN6thrust24THRUST_300001_SM_1000_NS6detail15normal_iteratorINSA_10device_ptrINSA_7complexIfEEEEEEEEEE10policy1000Ei9z_functorNSC_INSD_IiEEEEJPSF_EEEvT0_iT1_T2_DpNS2_10kernel_argIT3_EE)
        /*00a0*/ 	.short	0x0380
        /*00a2*/ 	.short	0x0028


	//----- nvinfo : EIATTR_SW_WAR
	.align		4
.L_118:
        /*00a4*/ 	.byte	0x04, 0x36
        /*00a6*/ 	.short	(.L_120 - .L_119)
.L_119:
        /*00a8*/ 	.word	0x00000008
.L_120:


//--------------------- .nv.info._ZN3cub18CUB_300001_SM_10006detail8for_each13static_kernelINS2_12policy_hub_t12policy_500_tEmN6thrust24THRUST_300001_SM_1000_NS8cuda_cub20__uninitialized_fill7functorINS7_10device_ptrIiEEiEEEEvT0_T1_ --------------------------
	.section	.nv.info._ZN3cub18CUB_300001_SM_10006detail8for_each13static_kernelINS2_12policy_hub_t12policy_500_tEmN6thrust24THRUST_300001_SM_1000_NS8cuda_cub20__uninitialized_fill7functorINS7_10device_ptrIiEEiEEEEvT0_T1_,"",@"SHT_CUDA_INFO"
	.sectionflags	@""
	.align	4


	//----- nvinfo : EIATTR_CUDA_API_VERSION
	.align		4
        /*0000*/ 	.byte	0x04, 0x37
        /*0002*/ 	.short	(.L_122 - .L_121)
.L_121:
        /*0004*/ 	.word	0x00000082


	//----- nvinfo : EIATTR_KPARAM_INFO
	.align		4
.L_122:
        /*0008*/ 	.byte	0x04, 0x17
        /*000a*/ 	.short	(.L_124 - .L_123)
.L_123:
        /*000c*/ 	.word	0x00000000
        /*0010*/ 	.short	0x0001
        /*0012*/ 	.short	0x0008
        /*0014*/ 	.byte	0x00, 0xf0, 0x41, 0x00


	//----- nvinfo : EIATTR_KPARAM_INFO
	.align		4
.L_124:
        /*0018*/ 	.byte	0x04, 0x17
        /*001a*/ 	.short	(.L_126 - .L_125)
.L_125:
        /*001c*/ 	.word	0x00000000
        /*0020*/ 	.short	0x0000
        /*0022*/ 	.short	0x0000
        /*0024*/ 	.byte	0x00, 0xf0, 0x21, 0x00


	//----- nvinfo : EIATTR_SPARSE_MMA_MASK
	.align		4
.L_126:
        /*0028*/ 	.byte	0x03, 0x50
        /*002a*/ 	.short	0x0000


	//----- nvinfo : EIATTR_MAXREG_COUNT
	.align		4
        /*002c*/ 	.byte	0x03, 0x1b
        /*002e*/ 	.short	0x00ff


	//----- nvinfo : EIATTR_MERCURY_ISA_VERSION
	.align		4
        /*0030*/ 	.byte	0x03, 0x5f
        /*0032*/ 	.short	0x0101


	//----- nvinfo : EIATTR_VRC_CTA_INIT_COUNT
	.align		4
        /*0034*/ 	.byte	0x02, 0x4a
	.zero		1
	.zero		1


	//----- nvinfo : EIATTR_EXIT_INSTR_OFFSETS
	.align		4
        /*0038*/ 	.byte	0x04, 0x1c
        /*003a*/ 	.short	(.L_128 - .L_127)


	//   ....[0]....
.L_127:
        /*003c*/ 	.word	0x00000130


	//   ....[1]....
        /*0040*/ 	.word	0x00000230


	//   ....[2]....
        /*0044*/ 	.word	0x00000260


	//----- nvinfo : EIATTR_MAX_THREADS
	.align		4
.L_128:
        /*0048*/ 	.byte	0x04, 0x05
        /*004a*/ 	.short	(.L_130 - .L_129)
.L_129:
        /*004c*/ 	.word	0x00000100
        /*0050*/ 	.word	0x00000001
        /*0054*/ 	.word	0x00000001


	//----- nvinfo : EIATTR_CBANK_PARAM_SIZE
	.align		4
.L_130:
        /*0058*/ 	.byte	0x03, 0x19
        /*005a*/ 	.short	0x0018


	//----- nvinfo : EIATTR_PARAM_CBANK
	.align		4
        /*005c*/ 	.byte	0x04, 0x0a
        /*005e*/ 	.short	(.L_132 - .L_131)
	.align		4
.L_131:
        /*0060*/ 	.word	index@(.nv.constant0._ZN3cub18CUB_300001_SM_10006detail8for_each13static_kernelINS2_12policy_hub_t12policy_500_tEmN6thrust24THRUST_300001_SM_1000_NS8cuda_cub20__uninitialized_fill7functorINS7_10device_ptrIiEEiEEEEvT0_T1_)
        /*0064*/ 	.short	0x0380
        /*0066*/ 	.short	0x0018


	//----- nvinfo : EIATTR_SW_WAR
	.align		4
.L_132:
        /*0068*/ 	.byte	0x04, 0x36
        /*006a*/ 	.short	(.L_134 - .L_133)
.L_133:
        /*006c*/ 	.word	0x00000008
.L_134:


//--------------------- .nv.info._ZN3cub18CUB_300001_SM_10006detail8for_each13static_kernelINS2_12policy_hub_t12policy_500_tEmN6thrust24THRUST_300001_SM_1000_NS8cuda_cub20__uninitialized_fill7functorINS7_10device_ptrINS7_7complexIfEEEESD_EEEEvT0_T1_ --------------------------
	.section	.nv.info._ZN3cub18CUB_300001_SM_10006detail8for_each13static_kernelINS2_12policy_hub_t12policy_500_tEmN6thrust24THRUST_300001_SM_1000_NS8cuda_cub20__uninitialized_fill7functorINS7_10device_ptrINS7_7complexIfEEEESD_EEEEvT0_T1_,"",@"SHT_CUDA_INFO"
	.sectionflags	@""
	.align	4


	//----- nvinfo : EIATTR_CUDA_API_VERSION
	.align		4
        /*0000*/ 	.byte	0x04, 0x37
        /*0002*/ 	.short	(.L_136 - .L_135)
.L_135:
        /*0004*/ 	.word	0x00000082


	//----- nvinfo : EIATTR_KPARAM_INFO
	.align		4
.L_136:
        /*0008*/ 	.byte	0x04, 0x17
        /*000a*/ 	.short	(.L_138 - .L_137)
.L_137:
        /*000c*/ 	.word	0x00000000
        /*0010*/ 	.short	0x0001
        /*0012*/ 	.short	0x0008
        /*0014*/ 	.byte	0x00, 0xf0, 0x41, 0x00


	//----- nvinfo : EIATTR_KPARAM_INFO
	.align		4
.L_138:
        /*0018*/ 	.byte	0x04, 0x17
        /*001a*/ 	.short	(.L_140 - .L_139)
.L_139:
        /*001c*/ 	.word	0x00000000
        /*0020*/ 	.short	0x0000
        /*0022*/ 	.short	0x0000
        /*0024*/ 	.byte	0x00, 0xf0, 0x21, 0x00


	//----- nvinfo : EIATTR_SPARSE_MMA_MASK
	.align		4
.L_140:
        /*0028*/ 	.byte	0x03, 0x50
        /*002a*/ 	.short	0x0000


	//----- nvinfo : EIATTR_MAXREG_COUNT
	.align		4
        /*002c*/ 	.byte	0x03, 0x1b
        /*002e*/ 	.short	0x00ff


	//----- nvinfo : EIATTR_MERCURY_ISA_VERSION
	.align		4
        /*0030*/ 	.byte	0x03, 0x5f
        /*0032*/ 	.short	0x0101


	//----- nvinfo : EIATTR_VRC_CTA_INIT_COUNT
	.align		4
        /*0034*/ 	.byte	0x02, 0x4a
	.zero		1
	.zero		1


	//----- nvinfo : EIATTR_EXIT_INSTR_OFFSETS
	.align		4
        /*0038*/ 	.byte	0x04, 0x1c
        /*003a*/ 	.short	(.L_142 - .L_141)


	//   ....[0]....
.L_141:
        /*003c*/ 	.word	0x00000130


	//   ....[1]....
        /*0040*/ 	.word	0x00000230


	//   ....[2]....
        /*0044*/ 	.word	0x00000260


	//----- nvinfo : EIATTR_MAX_THREADS
	.align		4
.L_142:
        /*0048*/ 	.byte	0x04, 0x05
        /*004a*/ 	.short	(.L_144 - .L_143)
.L_143:
        /*004c*/ 	.word	0x00000100
        /*0050*/ 	.word	0x00000001
        /*0054*/ 	.word	0x00000001


	//----- nvinfo : EIATTR_CBANK_PARAM_SIZE
	.align		4
.L_144:
        /*0058*/ 	.byte	0x03, 0x19
        /*005a*/ 	.short	0x0018


	//----- nvinfo : EIATTR_PARAM_CBANK
	.align		4
        /*005c*/ 	.byte	0x04, 0x0a
        /*005e*/ 	.short	(.L_146 - .L_145)
	.align		4
.L_145:
        /*0060*/ 	.word	index@(.nv.constant0._ZN3cub18CUB_300001_SM_10006detail8for_each13static_kernelINS2_12policy_hub_t12policy_500_tEmN6thrust24THRUST_300001_SM_1000_NS8cuda_cub20__uninitialized_fill7functorINS7_10device_ptrINS7_7complexIfEEEESD_EEEEvT0_T1_)
        /*0064*/ 	.short	0x0380
        /*0066*/ 	.short	0x0018


	//----- nvinfo : EIATTR_SW_WAR
	.align		4
.L_146:
        /*0068*/ 	.byte	0x04, 0x36
        /*006a*/ 	.short	(.L_148 - .L_147)
.L_147:
        /*006c*/ 	.word	0x00000008
.L_148:


//--------------------- .nv.info._ZN3cub18CUB_300001_SM_10006detail11EmptyKernelIvEEvv --------------------------
	.section	.nv.info._ZN3cub18CUB_300001_SM_10006detail11EmptyKernelIvEEvv,"",@"SHT_CUDA_INFO"
	.sectionflags	@""
	.align	4


	//----- nvinfo : EIATTR_CUDA_API_VERSION
	.align		4
        /*0000*/ 	.byte	0x04, 0x37
        /*0002*/ 	.short	(.L_150 - .L_149)
.L_149:
        /*0004*/ 	.word	0x00000082


	//----- nvinfo : EIATTR_SPARSE_MMA_MASK
	.align		4
.L_150:
        /*0008*/ 	.byte	0x03, 0x50
        /*000a*/ 	.short	0x0000


	//----- nvinfo : EIATTR_MAXREG_COUNT
	.align		4
        /*000c*/ 	.byte	0x03, 0x1b
        /*000e*/ 	.short	0x00ff


	//----- nvinfo : EIATTR_MERCURY_ISA_VERSION
	.align		4
        /*0010*/ 	.byte	0x03, 0x5f
        /*0012*/ 	.short	0x0101


	//----- nvinfo : EIATTR_VRC_CTA_INIT_COUNT
	.align		4
        /*0014*/ 	.byte	0x02, 0x4a
	.zero		1
	.zero		1


	//----- nvinfo : EIATTR_EXIT_INSTR_OFFSETS
	.align		4
        /*0018*/ 	.byte	0x04, 0x1c
        /*001a*/ 	.short	(.L_152 - .L_151)


	//   ....[0]....
.L_151:
        /*001c*/ 	.word	0x00000010


	//----- nvinfo : EIATTR_SW_WAR
	.align		4
.L_152:
        /*0020*/ 	.byte	0x04, 0x36
        /*0022*/ 	.short	(.L_154 - .L_153)
.L_153:
        /*0024*/ 	.word	0x00000008
.L_154:


//--------------------- .nv.callgraph             --------------------------
	.section	.nv.callgraph,"",@"SHT_CUDA_CALLGRAPH"
	.align	4
	.sectionentsize	8
	.align		4
        /*0000*/ 	.word	0x00000000
	.align		4
        /*0004*/ 	.word	0xffffffff
	.align		4
        /*0008*/ 	.word	0x00000000
	.align		4
        /*000c*/ 	.word	0xfffffffe
	.align		4
        /*0010*/ 	.word	0x00000000
	.align		4
        /*0014*/ 	.word	0xfffffffd
	.align		4
        /*0018*/ 	.word	0x00000000
	.align		4
        /*001c*/ 	.word	0xfffffffc


//--------------------- .nv.constant4             --------------------------
	.section	.nv.constant4,"a",@progbits
	.align	8
	.align		8
.nv.constant4:
        /*0000*/ 	.dword	_ZN30_INTERNAL_97471900_4_k_cu_main4cuda3std3__45__cpo5beginE
	.align		8
        /*0008*/ 	.dword	_ZN30_INTERNAL_97471900_4_k_cu_main4cuda3std3__45__cpo3endE
	.align		8
        /*0010*/ 	.dword	_ZN30_INTERNAL_97471900_4_k_cu_main4cuda3std3__45__cpo6cbeginE
	.align		8
        /*0018*/ 	.dword	_ZN30_INTERNAL_97471900_4_k_cu_main4cuda3std3__45__cpo4cendE
	.align		8
        /*0020*/ 	.dword	_ZN30_INTERNAL_97471900_4_k_cu_main4cuda3std3__45__cpo6rbeginE
	.align		8
        /*0028*/ 	.dword	_ZN30_INTERNAL_97471900_4_k_cu_main4cuda3std3__45__cpo4rendE
	.align		8
        /*0030*/ 	.dword	_ZN30_INTERNAL_97471900_4_k_cu_main4cuda3std3__45__cpo7crbeginE
	.align		8
        /*0038*/ 	.dword	_ZN30_INTERNAL_97471900_4_k_cu_main4cuda3std3__45__cpo5crendE
	.align		8
        /*0040*/ 	.dword	_ZN30_INTERNAL_97471900_4_k_cu_main4cuda3std3__432_GLOBAL__N__97471900_4_k_cu_main6ignoreE
	.align		8
        /*0048*/ 	.dword	_ZN30_INTERNAL_97471900_4_k_cu_main4cuda3std3__419piecewise_constructE
	.align		8
        /*0050*/ 	.dword	_ZN30_INTERNAL_97471900_4_k_cu_main4cuda3std3__48in_placeE
	.align		8
        /*0058*/ 	.dword	_ZN30_INTERNAL_97471900_4_k_cu_main4cuda3std3__420unreachable_sentinelE
	.align		8
        /*0060*/ 	.dword	_ZN30_INTERNAL_97471900_4_k_cu_main4cuda3std3__47nulloptE
	.align		8
        /*0068*/ 	.dword	_ZN30_INTERNAL_97471900_4_k_cu_main4cuda3std3__48unexpectE
	.align		8
        /*0070*/ 	.dword	_ZN30_INTERNAL_97471900_4_k_cu_main4cuda3std6ranges3__45__cpo4swapE
	.align		8
        /*0078*/ 	.dword	_ZN30_INTERNAL_97471900_4_k_cu_main4cuda3std6ranges3__45__cpo9iter_moveE
	.align		8
        /*0080*/ 	.dword	_ZN30_INTERNAL_97471900_4_k_cu_main4cuda3std6ranges3__45__cpo5beginE
	.align		8
        /*0088*/ 	.dword	_ZN30_INTERNAL_97471900_4_k_cu_main4cuda3std6ranges3__45__cpo3endE
	.align		8
        /*0090*/ 	.dword	_ZN30_INTERNAL_97471900_4_k_cu_main4cuda3std6ranges3__45__cpo6cbeginE
	.align		8
        /*0098*/ 	.dword	_ZN30_INTERNAL_97471900_4_k_cu_main4cuda3std6ranges3__45__cpo4cendE
	.align		8
        /*00a0*/ 	.dword	_ZN30_INTERNAL_97471900_4_k_cu_main4cuda3std6ranges3__45__cpo7advanceE
	.align		8
        /*00a8*/ 	.dword	_ZN30_INTERNAL_97471900_4_k_cu_main4cuda3std6ranges3__45__cpo9iter_swapE
	.align		8
        /*00b0*/ 	.dword	_ZN30_INTERNAL_97471900_4_k_cu_main4cuda3std6ranges3__45__cpo4nextE
	.align		8
        /*00b8*/ 	.dword	_ZN30_INTERNAL_97471900_4_k_cu_main4cuda3std6ranges3__45__cpo4prevE
	.align		8
        /*00c0*/ 	.dword	_ZN30_INTERNAL_97471900_4_k_cu_main4cuda3std6ranges3__45__cpo4dataE
	.align		8
        /*00c8*/ 	.dword	_ZN30_INTERNAL_97471900_4_k_cu_main4cuda3std6ranges3__45__cpo5cdataE
	.align		8
        /*00d0*/ 	.dword	_ZN30_INTERNAL_97471900_4_k_cu_main4cuda3std6ranges3__45__cpo4sizeE
	.align		8
        /*00d8*/ 	.dword	_ZN30_INTERNAL_97471900_4_k_cu_main4cuda3std6ranges3__45__cpo5ssizeE
	.align		8
        /*00e0*/ 	.dword	_ZN30_INTERNAL_97471900_4_k_cu_main4cuda3std6ranges3__45__cpo8distanceE
	.align		8
        /*00e8*/ 	.dword	_ZN30_INTERNAL_97471900_4_k_cu_main6thrust24THRUST_300001_SM_1000_NS8cuda_cub3parE
	.align		8
        /*00f0*/ 	.dword	_ZN30_INTERNAL_97471900_4_k_cu_main6thrust24THRUST_300001_SM_1000_NS8cuda_cub10par_nosyncE
	.align		8
        /*00f8*/ 	.dword	_ZN30_INTERNAL_97471900_4_k_cu_main6thrust24THRUST_300001_SM_1000_NS6system6detail10sequential3seqE
	.align		8
        /*0100*/ 	.dword	_ZN30_INTERNAL_97471900_4_k_cu_main6thrust24THRUST_300001_SM_1000_NS12placeholders2_1E
	.align		8
        /*0108*/ 	.dword	_ZN30_INTERNAL_97471900_4_k_cu_main6thrust24THRUST_300001_SM_1000_NS12placeholders2_2E
	.align		8
        /*0110*/ 	.dword	_ZN30_INTERNAL_97471900_4_k_cu_main6thrust24THRUST_300001_SM_1000_NS12placeholders2_3E
	.align		8
        /*0118*/ 	.dword	_ZN30_INTERNAL_97471900_4_k_cu_main6thrust24THRUST_300001_SM_1000_NS12placeholders2_4E
	.align		8
        /*0120*/ 	.dword	_ZN30_INTERNAL_97471900_4_k_cu_main6thrust24THRUST_300001_SM_1000_NS12placeholders2_5E
	.align		8
        /*0128*/ 	.dword	_ZN30_INTERNAL_97471900_4_k_cu_main6thrust24THRUST_300001_SM_1000_NS12placeholders2_6E
	.align		8
        /*0130*/ 	.dword	_ZN30_INTERNAL_97471900_4_k_cu_main6thrust24THRUST_300001_SM_1000_NS12placeholders2_7E
	.align		8
        /*0138*/ 	.dword	_ZN30_INTERNAL_97471900_4_k_cu_main6thrust24THRUST_300001_SM_1000_NS12placeholders2_8E
	.align		8
        /*0140*/ 	.dword	_ZN30_INTERNAL_97471900_4_k_cu_main6thrust24THRUST_300001_SM_1000_NS12placeholders2_9E
	.align		8
        /*0148*/ 	.dword	_ZN30_INTERNAL_97471900_4_k_cu_main6thrust24THRUST_300001_SM_1000_NS12placeholders3_10E
	.align		8
        /*0150*/ 	.dword	_ZN30_INTERNAL_97471900_4_k_cu_main6thrust24THRUST_300001_SM_1000_NS3seqE


//--------------------- .text._ZN3cub18CUB_300001_SM_10006detail9transform16transform_kernelINS2_10policy_hubILb1EN4cuda3std3__45tupleIJN6thrust24THRUST_300001_SM_1000_NS6detail15normal_iteratorINSA_10device_ptrINSA_7complexIfEEEEEEEEEE10policy1000El9z_functorNSC_INSD_IiEEEEJPSF_EEEvT0_iT1_T2_DpNS2_10kernel_argIT3_EE --------------------------
	.section	.text._ZN3cub18CUB_300001_SM_10006detail9transform16transform_kernelINS2_10policy_hubILb1EN4cuda3std3__45tupleIJN6thrust24THRUST_300001_SM_1000_NS6detail15normal_iteratorINSA_10device_ptrINSA_7complexIfEEEEEEEEEE10policy1000El9z_functorNSC_INSD_IiEEEEJPSF_EEEvT0_iT1_T2_DpNS2_10kernel_argIT3_EE,"ax",@progbits
	.align	128
        .global         _ZN3cub18CUB_300001_SM_10006detail9transform16transform_kernelINS2_10policy_hubILb1EN4cuda3std3__45tupleIJN6thrust24THRUST_300001_SM_1000_NS6detail15normal_iteratorINSA_10device_ptrINSA_7complexIfEEEEEEEEEE10policy1000El9z_functorNSC_INSD_IiEEEEJPSF_EEEvT0_iT1_T2_DpNS2_10kernel_argIT3_EE
        .type           _ZN3cub18CUB_300001_SM_10006detail9transform16transform_kernelINS2_10policy_hubILb1EN4cuda3std3__45tupleIJN6thrust24THRUST_300001_SM_1000_NS6detail15normal_iteratorINSA_10device_ptrINSA_7complexIfEEEEEEEEEE10policy1000El9z_functorNSC_INSD_IiEEEEJPSF_EEEvT0_iT1_T2_DpNS2_10kernel_argIT3_EE,@function
        .size           _ZN3cub18CUB_300001_SM_10006detail9transform16transform_kernelINS2_10policy_hubILb1EN4cuda3std3__45tupleIJN6thrust24THRUST_300001_SM_1000_NS6detail15normal_iteratorINSA_10device_ptrINSA_7complexIfEEEEEEEEEE10policy1000El9z_functorNSC_INSD_IiEEEEJPSF_EEEvT0_iT1_T2_DpNS2_10kernel_argIT3_EE,(.L_x_45 - _ZN3cub18CUB_300001_SM_10006detail9transform16transform_kernelINS2_10policy_hubILb1EN4cuda3std3__45tupleIJN6thrust24THRUST_300001_SM_1000_NS6detail15normal_iteratorINSA_10device_ptrINSA_7complexIfEEEEEEEEEE10policy1000El9z_functorNSC_INSD_IiEEEEJPSF_EEEvT0_iT1_T2_DpNS2_10kernel_argIT3_EE)
        .other          _ZN3cub18CUB_300001_SM_10006detail9transform16transform_kernelINS2_10policy_hubILb1EN4cuda3std3__45tupleIJN6thrust24THRUST_300001_SM_1000_NS6detail15normal_iteratorINSA_10device_ptrINSA_7complexIfEEEEEEEEEE10policy1000El9z_functorNSC_INSD_IiEEEEJPSF_EEEvT0_iT1_T2_DpNS2_10kernel_argIT3_EE,@"STO_CUDA_ENTRY STV_DEFAULT"
_ZN3cub18CUB_300001_SM_10006detail9transform16transform_kernelINS2_10policy_hubILb1EN4cuda3std3__45tupleIJN6thrust24THRUST_300001_SM_1000_NS6detail15normal_iteratorINSA_10device_ptrINSA_7complexIfEEEEEEEEEE10policy1000El9z_functorNSC_INSD_IiEEEEJPSF_EEEvT0_iT1_T2_DpNS2_10kernel_argIT3_EE:
.text._ZN3cub18CUB_300001_SM_10006detail9transform16transform_kernelINS2_10policy_hubILb1EN4cuda3std3__45tupleIJN6thrust24THRUST_300001_SM_1000_NS6detail15normal_iteratorINSA_10device_ptrINSA_7complexIfEEEEEEEEEE10policy1000El9z_functorNSC_INSD_IiEEEEJPSF_EEEvT0_iT1_T2_DpNS2_10kernel_argIT3_EE:
[----:B------:R-:W-:Y:S08]  /*0000*/  LDC R1, c[0x0][0x37c] ;  /* 0x0000df00ff017b82 */ /* 0x000ff00000000800 */
[----:B------:R-:W0:Y:S01]  /*0010*/  LDC R14, c[0x0][0x388] ;  /* 0x0000e200ff0e7b82 */ /* 0x000e220000000800 */
[----:B------:R-:W1:Y:S01]  /*0020*/  LDCU.64 UR6, c[0x0][0x380] ;  /* 0x00007000ff0677ac */ /* 0x000e620008000a00 */
[----:B------:R-:W2:Y:S01]  /*0030*/  S2R R9, SR_TID.X ;  /* 0x0000000000097919 */ /* 0x000ea20000002100 */
[----:B------:R-:W-:Y:S05]  /*0040*/  BSSY.RECONVERGENT B0, `(.L_x_0) ;  /* 0x0000022000007945 */ /* 0x000fea0003800200 */
[----:B------:R-:W3:Y:S08]  /*0050*/  S2UR UR4, SR_CTAID.X ;  /* 0x00000000000479c3 */ /* 0x000ef00000002500 */
[----:B------:R-:W4:Y:S01]  /*0060*/  LDC.64 R10, c[0x0][0x398] ;  /* 0x0000e600ff0a7b82 */ /* 0x000f220000000a00 */
[----:B0-----:R-:W-:-:S07]  /*0070*/  SHF.L.U32 R5, R14, 0x7, RZ ;  /* 0x000000070e057819 */ /* 0x001fce00000006ff */
[----:B------:R-:W0:Y:S01]  /*0080*/  LDC.64 R12, c[0x0][0x390] ;  /* 0x0000e400ff0c7b82 */ /* 0x000e220000000a00 */
[----:B------:R-:W-:Y:S01]  /*0090*/  SHF.R.S32.HI R0, RZ, 0x1f, R5 ;  /* 0x0000001fff007819 */ /* 0x000fe20000011405 */
[----:B---3--:R-:W-:Y:S01]  /*00a0*/  IMAD.WIDE.U32 R2, R5, UR4, RZ ;  /* 0x0000000405027c25 */ /* 0x008fe2000f8e00ff */
[----:B--2---:R-:W-:-:S03]  /*00b0*/  SHF.L.U32 R15, R9, 0x7, RZ ;  /* 0x00000007090f7819 */ /* 0x004fc600000006ff */
[----:B------:R-:W-:Y:S01]  /*00c0*/  IMAD R7, R0, UR4, RZ ;  /* 0x0000000400077c24 */ /* 0x000fe2000f8e02ff */
[C---:B-1----:R-:W-:Y:S01]  /*00d0*/  IADD3 R4, P0, PT, -R2.reuse, UR6, RZ ;  /* 0x0000000602047c10 */ /* 0x042fe2000ff1e1ff */
[----:B------:R-:W1:Y:S02]  /*00e0*/  LDCU.64 UR4, c[0x0][0x358] ;  /* 0x00006b00ff0477ac */ /* 0x000e640008000a00 */
[----:B------:R-:W-:Y:S01]  /*00f0*/  IMAD.IADD R8, R3, 0x1, R7 ;  /* 0x0000000103087824 */ /* 0x000fe200078e0207 */
[----:B----4-:R-:W-:-:S04]  /*0100*/  LEA R10, P3, R2, R10, 0x3 ;  /* 0x0000000a020a7211 */ /* 0x010fc800078618ff */
[----:B------:R-:W-:Y:S02]  /*0110*/  IADD3.X R7, PT, PT, ~R8, UR7, RZ, P0, !PT ;  /* 0x0000000708077c10 */ /* 0x000fe400087fe5ff */
[----:B------:R-:W-:Y:S02]  /*0120*/  ISETP.LT.U32.AND P0, PT, R4, R5, PT ;  /* 0x000000050400720c */ /* 0x000fe40003f01070 */
[C---:B0-----:R-:W-:Y:S02]  /*0130*/  LEA R12, P2, R2.reuse, R12, 0x2 ;  /* 0x0000000c020c7211 */ /* 0x041fe400078410ff */
[----:B------:R-:W-:Y:S02]  /*0140*/  ISETP.LT.AND.EX P0, PT, R7, R0, PT, P0 ;  /* 0x000000000700720c */ /* 0x000fe40003f01300 */
[----:B------:R-:W-:Y:S02]  /*0150*/  LEA.HI.X R11, R2, R11, R8, 0x3, P3 ;  /* 0x0000000b020b7211 */ /* 0x000fe400018f1c08 */
[----:B------:R-:W-:-:S02]  /*0160*/  SEL R4, R4, R5, P0 ;  /* 0x0000000504047207 */ /* 0x000fc40000000000 */
[----:B------:R-:W-:Y:S02]  /*0170*/  LEA.HI.X R13, R2, R13, R8, 0x2, P2 ;  /* 0x0000000d020d7211 */ /* 0x000fe400010f1408 */
[----:B------:R-:W-:Y:S01]  /*0180*/  ISETP.NE.AND P0, PT, R5, R4, PT ;  /* 0x000000040500720c */ /* 0x000fe20003f05270 */
[----:B------:R-:W-:-:S05]  /*0190*/  IMAD.SHL.U32 R0, R4, 0x8, RZ ;  /* 0x0000000804007824 */ /* 0x000fca00078e00ff */
[----:B------:R-:W-:-:S13]  /*01a0*/  ISETP.GE.AND P1, PT, R15, R0, PT ;  /* 0x000000000f00720c */ /* 0x000fda0003f26270 */
[----:B-1----:R-:W-:Y:S05]  /*01b0*/  @P1 BRA `(.L_x_1) ;  /* 0x0000000000281947 */ /* 0x002fea0003800000 */
[----:B------:R-:W0:Y:S02]  /*01c0*/  LDC.64 R6, c[0x0][0x398] ;  /* 0x0000e600ff067b82 */ /* 0x000e240000000a00 */
[----:B0-----:R-:W-:-:S04]  /*01d0*/  LEA R6, P1, R2, R6, 0x3 ;  /* 0x0000000602067211 */ /* 0x001fc800078218ff */
[----:B------:R-:W-:-:S03]  /*01e0*/  LEA.HI.X R7, R2, R7, R8, 0x3, P1 ;  /* 0x0000000702077211 */ /* 0x000fc600008f1c08 */
[----:B------:R-:W-:-:S07]  /*01f0*/  IMAD.WIDE.U32 R2, R9, 0x80, R6 ;  /* 0x0000008009027825 */ /* 0x000fce00078e0006 */
.L_x_2:
[----:B------:R-:W-:Y:S01]  /*0200*/  IADD3 R15, PT, PT, R15, 0x4000, RZ ;  /* 0x000040000f0f7810 */ /* 0x000fe20007ffe0ff */
[----:B------:R0:W-:Y:S03]  /*0210*/  CCTL.E.PF2 [R2] ;  /* 0x000000000200798f */ /* 0x0001e60000800100 */
[----:B------:R-:W-:Y:S02]  /*0220*/  ISETP.GE.AND P1, PT, R15, R0, PT ;  /* 0x000000000f00720c */ /* 0x000fe40003f26270 */
[----:B0-----:R-:W-:-:S05]  /*0230*/  IADD3 R2, P2, PT, R2, 0x4000, RZ ;  /* 0x0000400002027810 */ /* 0x001fca0007f5e0ff */
[----:B------:R-:W-:-:S06]  /*0240*/  IMAD.X R3, RZ, RZ, R3, P2 ;  /* 0x000000ffff037224 */ /* 0x000fcc00010e0603 */
[----:B------:R-:W-:Y:S05]  /*0250*/  @!P1 BRA `(.L_x_2) ;  /* 0xfffffffc00e89947 */ /* 0x000fea000383ffff */
.L_x_1:
[----:B------:R-:W-:Y:S05]  /*0260*/  BSYNC.RECONVERGENT B0 ;  /* 0x0000000000007941 */ /* 0x000fea0003800200 */
.L_x_0:
[----:B------:R-:W-:Y:S05]  /*0270*/  @!P0 BRA `(.L_x_3) ;  /* 0x0000000000f48947 */ /* 0x000fea0003800000 */
[----:B------:R-:W-:-:S13]  /*0280*/  ISETP.GE.AND P0, PT, R14, 0x1, PT ;  /* 0x000000010e00780c */ /* 0x000fda0003f06270 */
[----:B------:R-:W-:Y:S05]  /*0290*/  @!P0 EXIT ;  /* 0x000000000000894d */ /* 0x000fea0003800000 */
[----:B------:R-:W-:-:S07]  /*02a0*/  HFMA2 R6, -RZ, RZ, 0, 0 ;  /* 0x00000000ff067431 */ /* 0x000fce00000001ff */
.L_x_11:
[----:B0-----:R-:W0:Y:S01]  /*02b0*/  LDCU UR7, c[0x0][0x388] ;  /* 0x00007100ff0777ac */ /* 0x001e220008000800 */
[C---:B------:R-:W-:Y:S01]  /*02c0*/  IMAD R5, R6.reuse, 0x80, R9 ;  /* 0x0000008006057824 */ /* 0x040fe200078e0209 */
[----:B------:R-:W-:Y:S01]  /*02d0*/  IADD3 R6, PT, PT, R6, 0x1, RZ ;  /* 0x0000000106067810 */ /* 0x000fe20007ffe0ff */
[----:B------:R-:W-:Y:S01]  /*02e0*/  BSSY.RECONVERGENT B0, `(.L_x_4) ;  /* 0x0000034000007945 */ /* 0x000fe20003800200 */
[----:B------:R-:W1:Y:S02]  /*02f0*/  LDCU UR6, c[0x0][0x38c] ;  /* 0x00007180ff0677ac */ /* 0x000e640008000800 */
[----:B------:R-:W-:Y:S02]  /*0300*/  ISETP.GE.AND P0, PT, R5, R4, PT ;  /* 0x000000040500720c */ /* 0x000fe40003f06270 */
[----:B0-----:R-:W-:-:S11]  /*0310*/  ISETP.NE.AND P1, PT, R6, UR7, PT ;  /* 0x0000000706007c0c */ /* 0x001fd6000bf25270 */
[----:B------:R-:W-:Y:S05]  /*0320*/  @P0 BRA `(.L_x_5) ;  /* 0x0000000000bc0947 */ /* 0x000fea0003800000 */
[----:B------:R-:W-:-:S06]  /*0330*/  IMAD.WIDE R2, R5, 0x8, R10 ;  /* 0x0000000805027825 */ /* 0x000fcc00078e020a */
[----:B------:R-:W5:Y:S01]  /*0340*/  LDG.E.64 R2, desc[UR4][R2.64] ;  /* 0x0000000402027981 */ /* 0x000f62000c1e1b00 */
[----:B------:R-:W-:Y:S01]  /*0350*/  BSSY.RECONVERGENT B1, `(.L_x_6) ;  /* 0x000002a000017945 */ /* 0x000fe20003800200 */
[----:B------:R-:W-:Y:S01]  /*0360*/  IMAD.MOV.U32 R7, RZ, RZ, RZ ;  /* 0x000000ffff077224 */ /* 0x000fe200078e00ff */
[----:B------:R-:W-:Y:S01]  /*0370*/  MOV R8, RZ ;  /* 0x000000ff00087202 */ /* 0x000fe20000000f00 */
[----:B------:R-:W-:-:S07]  /*0380*/  IMAD.MOV.U32 R15, RZ, RZ, RZ ;  /* 0x000000ffff0f7224 */ /* 0x000fce00078e00ff */
.L_x_10:
[----:B------:R-:W-:Y:S01]  /*0390*/  FADD R24, |R8|, -RZ ;  /* 0x800000ff08187221 */ /* 0x000fe20000000200 */
[----:B------:R-:W-:Y:S01]  /*03a0*/  FADD R17, |R15|, -RZ ;  /* 0x800000ff0f117221 */ /* 0x000fe20000000200 */
[----:B------:R-:W-:Y:S01]  /*03b0*/  BSSY.RECONVERGENT B2, `(.L_x_7) ;  /* 0x0000015000027945 */ /* 0x000fe20003800200 */
[----:B------:R-:W-:-:S03]  /*03c0*/  IMAD.MOV.U32 R25, RZ, RZ, R7 ;  /* 0x000000ffff197224 */ /* 0x000fc600078e0007 */
[CC--:B------:R-:W-:Y:S02]  /*03d0*/  VIMNMX R14, PT, PT, R24.reuse, R17.reuse, !PT ;  /* 0x00000011180e7248 */ /* 0x0c0fe40007fe0100 */
[----:B------:R-:W-:Y:S02]  /*03e0*/  VIMNMX R24, PT, PT, R24, R17, PT ;  /* 0x0000001118187248 */ /* 0x000fe40003fe0100 */
[----:B------:R-:W-:-:S04]  /*03f0*/  LOP3.LUT R23, R14, 0xfe000000, RZ, 0xc0, !PT ;  /* 0xfe0000000e177812 */ /* 0x000fc800078ec0ff */
[----:B------:R-:W-:-:S05]  /*0400*/  LOP3.LUT R17, R23, 0x7e800000, RZ, 0x3c, !PT ;  /* 0x7e80000017117812 */ /* 0x000fca00078e3cff */
[-C--:B------:R-:W-:Y:S01]  /*0410*/  FMUL R0, R24, R17.reuse ;  /* 0x0000001118007220 */ /* 0x080fe20000400000 */
[----:B------:R-:W-:-:S03]  /*0420*/  FMUL R17, R14, R17 ;  /* 0x000000110e117220 */ /* 0x000fc60000400000 */
[----:B------:R-:W-:-:S04]  /*0430*/  FMUL R0, R0, R0 ;  /* 0x0000000000007220 */ /* 0x000fc80000400000 */
[----:B------:R-:W-:-:S04]  /*0440*/  FFMA R0, R17, R17, R0 ;  /* 0x0000001111007223 */ /* 0x000fc80000000000 */
[----:B------:R0:W2:Y:S01]  /*0450*/  MUFU.RSQ R17, R0 ;  /* 0x0000000000117308 */ /* 0x0000a20000001400 */
[----:B------:R-:W-:-:S04]  /*0460*/  IADD3 R16, PT, PT, R0, -0xd000000, RZ ;  /* 0xf300000000107810 */ /* 0x000fc80007ffe0ff */
[----:B------:R-:W-:-:S13]  /*0470*/  ISETP.GT.U32.AND P0, PT, R16, 0x727fffff, PT ;  /* 0x727fffff1000780c */ /* 0x000fda0003f04070 */
[----:B0-2---:R-:W-:Y:S05]  /*0480*/  @!P0 BRA `(.L_x_8) ;  /* 0x00000000000c8947 */ /* 0x005fea0003800000 */
[----:B------:R-:W-:-:S07]  /*0490*/  MOV R16, 0x4b0 ;  /* 0x000004b000107802 */ /* 0x000fce0000000f00 */
[----:B-1---5:R-:W-:Y:S05]  /*04a0*/  CALL.REL.NOINC `($__internal_0_$__cuda_sm20_sqrt_rn_f32_slowpath) ;  /* 0x0000000400487944 */ /* 0x022fea0003c00000 */
[----:B------:R-:W-:Y:S05]  /*04b0*/  BRA `(.L_x_9) ;  /* 0x0000000000107947 */ /* 0x000fea0003800000 */
.L_x_8:
[----:B------:R-:W-:Y:S01]  /*04c0*/  FMUL.FTZ R19, R0, R17 ;  /* 0x0000001100137220 */ /* 0x000fe20000410000 */
[----:B------:R-:W-:-:S03]  /*04d0*/  FMUL.FTZ R16, R17, 0.5 ;  /* 0x3f00000011107820 */ /* 0x000fc60000410000 */
[----:B------:R-:W-:-:S04]  /*04e0*/  FFMA R0, -R19, R19, R0 ;  /* 0x0000001313007223 */ /* 0x000fc80000000100 */
[----:B------:R-:W-:-:S07]  /*04f0*/  FFMA R19, R0, R16, R19 ;  /* 0x0000001000137223 */ /* 0x000fce0000000013 */
.L_x_9:
[----:B-1----:R-:W-:Y:S05]  /*0500*/  BSYNC.RECONVERGENT B2 ;  /* 0x0000000000027941 */ /* 0x002fea0003800200 */
.L_x_7:
[----:B------:R-:W-:Y:S02]  /*0510*/  FSETP.NEU.AND P0, PT, R24, RZ, PT ;  /* 0x000000ff1800720b */ /* 0x000fe40003f0d000 */
[----:B------:R-:W-:-:S11]  /*0520*/  LOP3.LUT R0, R23, 0x800000, RZ, 0xfc, !PT ;  /* 0x0080000017007812 */ /* 0x000fd600078efcff */
[----:B------:R-:W-:-:S05]  /*0530*/  @P0 FMUL R14, R0, R19 ;  /* 0x00000013000e0220 */ /* 0x000fca0000400000 */
[----:B------:R-:W-:-:S04]  /*0540*/  FSETP.GEU.AND P0, PT, R14, 2, PT ;  /* 0x400000000e00780b */ /* 0x000fc80003f0e000 */
[----:B------:R-:W-:-:S04]  /*0550*/  FSETP.EQ.OR P0, PT, R24, +INF , P0 ;  /* 0x7f8000001800780b */ /* 0x000fc80000702400 */
[----:B------:R-:W-:-:S13]  /*0560*/  ISETP.GE.OR P0, PT, R7, UR6, P0 ;  /* 0x0000000607007c0c */ /* 0x000fda0008706670 */
[C---:B------:R-:W-:Y:S01]  /*0570*/  @!P0 FMUL R17, R15.reuse, R15 ;  /* 0x0000000f0f118220 */ /* 0x040fe20000400000 */
[-C--:B------:R-:W-:Y:S01]  /*0580*/  @!P0 FMUL R0, R15, R8.reuse ;  /* 0x000000080f008220 */ /* 0x080fe20000400000 */
[----:B------:R-:W-:Y:S02]  /*0590*/  @!P0 IADD3 R7, PT, PT, R7, 0x1, RZ ;  /* 0x0000000107078810 */ /* 0x000fe40007ffe0ff */
[-C--:B------:R-:W-:Y:S01]  /*05a0*/  @!P0 FFMA R17, R8, R8.reuse, -R17 ;  /* 0x0000000808118223 */ /* 0x080fe20000000811 */
[----:B------:R-:W-:-:S03]  /*05b0*/  @!P0 FFMA R0, R15, R8, R0 ;  /* 0x000000080f008223 */ /* 0x000fc60000000000 */
[----:B-----5:R-:W-:Y:S01]  /*05c0*/  @!P0 FADD R8, R2, R17 ;  /* 0x0000001102088221 */ /* 0x020fe20000000000 */
[----:B------:R-:W-:Y:S01]  /*05d0*/  @!P0 FADD R15, R3, R0 ;  /* 0x00000000030f8221 */ /* 0x000fe20000000000 */
[----:B------:R-:W-:Y:S06]  /*05e0*/  @!P0 BRA `(.L_x_10) ;  /* 0xfffffffc00688947 */ /* 0x000fec000383ffff */
[----:B------:R-:W-:Y:S05]  /*05f0*/  BSYNC.RECONVERGENT B1 ;  /* 0x0000000000017941 */ /* 0x000fea0003800200 */
.L_x_6:
[----:B------:R-:W-:-:S05]  /*0600*/  IMAD.WIDE R2, R5, 0x4, R12 ;  /* 0x0000000405027825 */ /* 0x000fca00078e020c */
[----:B------:R0:W-:Y:S02]  /*0610*/  STG.E desc[UR4][R2.64], R25 ;  /* 0x0000001902007986 */ /* 0x0001e4000c101904 */
.L_x_5:
[----:B-1----:R-:W-:Y:S05]  /*0620*/  BSYNC.RECONVERGENT B0 ;  /* 0x0000000000007941 */ /* 0x002fea0003800200 */
.L_x_4:
[----:B------:R-:W-:Y:S05]  /*0630*/  @P1 BRA `(.L_x_11) ;  /* 0xfffffffc001c1947 */ /* 0x000fea000383ffff */
[----:B------:R-:W-:Y:S05]  /*0640*/  EXIT ;  /* 0x000000000000794d */ /* 0x000fea0003800000 */
.L_x_3:
[----:B------:R-:W-:-:S13]  /*0650*/  ISETP.GE.AND P0, PT, R14, 0x1, PT ;  /* 0x000000010e00780c */ /* 0x000fda0003f06270 */
[----:B------:R-:W-:Y:S05]  /*0660*/  @!P0 EXIT ;  /* 0x000000000000894d */ /* 0x000fea0003800000 */
[----:B------:R-:W-:-:S07]  /*0670*/  IMAD.MOV.U32 R2, RZ, RZ, RZ ;  /* 0x000000ffff027224 */ /* 0x000fce00078e00ff */
.L_x_17:
[----:B------:R-:W-:Y:S01]  /*0680*/  LEA R3, R2, R9, 0x7 ;  /* 0x0000000902037211 */ /* 0x000fe200078e38ff */
[----:B------:R-:W0:Y:S04]  /*0690*/  LDCU UR6, c[0x0][0x38c] ;  /* 0x00007180ff0677ac */ /* 0x000e280008000800 */
[----:B------:R-:W-:-:S06]  /*06a0*/  IMAD.WIDE R14, R3, 0x8, R10 ;  /* 0x00000008030e7825 */ /* 0x000fcc00078e020a */
[----:B------:R-:W5:Y:S01]  /*06b0*/  LDG.E.64 R14, desc[UR4][R14.64] ;  /* 0x000000040e0e7981 */ /* 0x000f62000c1e1b00 */
[----:B------:R-:W-:Y:S01]  /*06c0*/  BSSY.RECONVERGENT B0, `(.L_x_12) ;  /* 0x0000029000007945 */ /* 0x000fe20003800200 */
[----:B------:R-:W-:Y:S01]  /*06d0*/  CS2R R4, SRZ ;  /* 0x0000000000047805 */ /* 0x000fe2000001ff00 */
[----:B------:R-:W-:-:S07]  /*06e0*/  IMAD.MOV.U32 R6, RZ, RZ, RZ ;  /* 0x000000ffff067224 */ /* 0x000fce00078e00ff */
.L_x_16:
        /* <DEDUP_REMOVED lines=15> */
[----:B-12---:R-:W-:Y:S05]  /*07e0*/  @!P0 BRA `(.L_x_14) ;  /* 0x00000000000c8947 */ /* 0x006fea0003800000 */
[----:B------:R-:W-:-:S07]  /*07f0*/  MOV R16, 0x810 ;  /* 0x0000081000107802 */ /* 0x000fce0000000f00 */
[----:B0----5:R-:W-:Y:S05]  /*0800*/  CALL.REL.NOINC `($__internal_0_$__cuda_sm20_sqrt_rn_f32_slowpath) ;  /* 0x0000000000707944 */ /* 0x021fea0003c00000 */
[----:B------:R-:W-:Y:S05]  /*0810*/  BRA `(.L_x_15) ;  /* 0x0000000000107947 */ /* 0x000fea0003800000 */
.L_x_14:
[----:B------:R-:W-:Y:S01]  /*0820*/  FMUL.FTZ R19, R0, R17 ;  /* 0x0000001100137220 */ /* 0x000fe20000410000 */
[----:B------:R-:W-:-:S03]  /*0830*/  FMUL.FTZ R16, R17, 0.5 ;  /* 0x3f00000011107820 */ /* 0x000fc60000410000 */
[----:B------:R-:W-:-:S04]  /*0840*/  FFMA R0, -R19, R19, R0 ;  /* 0x0000001313007223 */ /* 0x000fc80000000100 */
[----:B------:R-:W-:-:S07]  /*0850*/  FFMA R19, R0, R16, R19 ;  /* 0x0000001000137223 */ /* 0x000fce0000000013 */
.L_x_15:
[----:B0-----:R-:W-:Y:S05]  /*0860*/  BSYNC.RECONVERGENT B1 ;  /* 0x0000000000017941 */ /* 0x001fea0003800200 */
.L_x_13:
        /* <DEDUP_REMOVED lines=15> */
.L_x_12:
[----:B------:R-:W0:Y:S01]  /*0960*/  LDCU UR7, c[0x0][0x388] ;  /* 0x00007100ff0777ac */ /* 0x000e220008000800 */
[----:B------:R-:W-:Y:S02]  /*0970*/  VIADD R2, R2, 0x1 ;  /* 0x0000000102027836 */ /* 0x000fe40000000000 */
[----:B------:R-:W-:-:S05]  /*0980*/  IMAD.WIDE R4, R3, 0x4, R12 ;  /* 0x0000000403047825 */ /* 0x000fca00078e020c */
[----:B------:R1:W-:Y:S01]  /*0990*/  STG.E desc[UR4][R4.64], R24 ;  /* 0x0000001804007986 */ /* 0x0003e2000c101904 */
[----:B0-----:R-:W-:-:S13]  /*09a0*/  ISETP.NE.AND P0, PT, R2, UR7, PT ;  /* 0x0000000702007c0c */ /* 0x001fda000bf05270 */
[----:B-1----:R-:W-:Y:S05]  /*09b0*/  @!P0 EXIT ;  /* 0x000000000000894d */ /* 0x002fea0003800000 */
[----:B------:R-:W-:Y:S05]  /*09c0*/  BRA `(.L_x_17) ;  /* 0xfffffffc002c7947 */ /* 0x000fea000383ffff */
        .weak           $__internal_0_$__cuda_sm20_sqrt_rn_f32_slowpath
        .type           $__internal_0_$__cuda_sm20_sqrt_rn_f32_slowpath,@function
        .size           $__internal_0_$__cuda_sm20_sqrt_rn_f32_slowpath,(.L_x_45 - $__internal_0_$__cuda_sm20_sqrt_rn_f32_slowpath)
$__internal_0_$__cuda_sm20_sqrt_rn_f32_slowpath:
[----:B------:R-:W-:-:S13]  /*09d0*/  LOP3.LUT P0, RZ, R0, 0x7fffffff, RZ, 0xc0, !PT ;  /* 0x7fffffff00ff7812 */ /* 0x000fda000780c0ff */
[----:B------:R-:W-:Y:S01]  /*09e0*/  @!P0 MOV R19, R0 ;  /* 0x0000000000138202 */ /* 0x000fe20000000f00 */
[----:B------:R-:W-:Y:S06]  /*09f0*/  @!P0 BRA `(.L_x_18) ;  /* 0x0000000000408947 */ /* 0x000fec0003800000 */
[----:B------:R-:W-:-:S13]  /*0a00*/  FSETP.GEU.FTZ.AND P0, PT, R0, RZ, PT ;  /* 0x000000ff0000720b */ /* 0x000fda0003f1e000 */
[----:B------:R-:W-:Y:S01]  /*0a10*/  @!P0 IMAD.MOV.U32 R19, RZ, RZ, 0x7fffffff ;  /* 0x7fffffffff138424 */ /* 0x000fe200078e00ff */
[----:B------:R-:W-:Y:S06]  /*0a20*/  @!P0 BRA `(.L_x_18) ;  /* 0x0000000000348947 */ /* 0x000fec0003800000 */
[----:B------:R-:W-:-:S13]  /*0a30*/  FSETP.GTU.FTZ.AND P0, PT, |R0|, +INF , PT ;  /* 0x7f8000000000780b */ /* 0x000fda0003f1c200 */
[----:B------:R-:W-:Y:S01]  /*0a40*/  @P0 FADD.FTZ R19, R0, 1 ;  /* 0x3f80000000130421 */ /* 0x000fe20000010000 */
[----:B------:R-:W-:Y:S06]  /*0a50*/  @P0 BRA `(.L_x_18) ;  /* 0x0000000000280947 */ /* 0x000fec0003800000 */
[----:B------:R-:W-:-:S13]  /*0a60*/  FSETP.NEU.FTZ.AND P0, PT, |R0|, +INF , PT ;  /* 0x7f8000000000780b */ /* 0x000fda0003f1d200 */
[----:B------:R-:W-:-:S04]  /*0a70*/  @P0 FFMA R20, R0, 1.84467440737095516160e+19, RZ ;  /* 0x5f80000000140823 */ /* 0x000fc800000000ff */
[----:B------:R-:W0:Y:S02]  /*0a80*/  @P0 MUFU.RSQ R21, R20 ;  /* 0x0000001400150308 */ /* 0x000e240000001400 */
[----:B0-----:R-:W-:Y:S01]  /*0a90*/  @P0 FMUL.FTZ R17, R20, R21 ;  /* 0x0000001514110220 */ /* 0x001fe20000410000 */
[----:B------:R-:W-:-:S03]  /*0aa0*/  @P0 FMUL.FTZ R18, R21, 0.5 ;  /* 0x3f00000015120820 */ /* 0x000fc60000410000 */
[----:B------:R-:W-:-:S04]  /*0ab0*/  @P0 FADD.FTZ R19, -R17, -RZ ;  /* 0x800000ff11130221 */ /* 0x000fc80000010100 */
[----:B------:R-:W-:Y:S01]  /*0ac0*/  @P0 FFMA R22, R17, R19, R20 ;  /* 0x0000001311160223 */ /* 0x000fe20000000014 */
[----:B------:R-:W-:-:S03]  /*0ad0*/  @!P0 MOV R19, R0 ;  /* 0x0000000000138202 */ /* 0x000fc60000000f00 */
[----:B------:R-:W-:-:S04]  /*0ae0*/  @P0 FFMA R18, R22, R18, R17 ;  /* 0x0000001216120223 */ /* 0x000fc80000000011 */
[----:B------:R-:W-:-:S07]  /*0af0*/  @P0 FMUL.FTZ R19, R18, 2.3283064365386962891e-10 ;  /* 0x2f80000012130820 */ /* 0x000fce0000410000 */
.L_x_18:
[----:B------:R-:W-:-:S04]  /*0b00*/  HFMA2 R17, -RZ, RZ, 0, 0 ;  /* 0x00000000ff117431 */ /* 0x000fc800000001ff */
[----:B------:R-:W-:Y:S05]  /*0b10*/  RET.REL.NODEC R16 `(_ZN3cub18CUB_300001_SM_10006detail9transform16transform_kernelINS2_10policy_hubILb1EN4cuda3std3__45tupleIJN6thrust24THRUST_300001_SM_1000_NS6detail15normal_iteratorINSA_10device_ptrINSA_7complexIfEEEEEEEEEE10policy1000El9z_functorNSC_INSD_IiEEEEJPSF_EEEvT0_iT1_T2_DpNS2_10kernel_argIT3_EE) ;  /* 0xfffffff410387950 */ /* 0x000fea0003c3ffff */
.L_x_19:
[----:B------:R-:W-:-:S00]  /*0b20*/  BRA `(.L_x_19) ;  /* 0xfffffffc00fc7947 */ /* 0x000fc0000383ffff */
[----:B------:R-:W-:-:S00]  /*0b30*/  NOP ;  /* 0x0000000000007918 */ /* 0x000fc00000000000 */
        /* <DEDUP_REMOVED lines=12> */
.L_x_45:


//--------------------- .text._ZN3cub18CUB_300001_SM_10006detail9transform16transform_kernelINS2_10policy_hubILb1EN4cuda3std3__45tupleIJN6thrust24THRUST_300001_SM_1000_NS6detail15normal_iteratorINSA_10device_ptrINSA_7complexIfEEEEEEEEEE10policy1000Ei9z_functorNSC_INSD_IiEEEEJPSF_EEEvT0_iT1_T2_DpNS2_10kernel_argIT3_EE --------------------------
	.section	.text._ZN3cub18CUB_300001_SM_10006detail9transform16transform_kernelINS2_10policy_hubILb1EN4cuda3std3__45tupleIJN6thrust24THRUST_300001_SM_1000_NS6detail15normal_iteratorINSA_10device_ptrINSA_7complexIfEEEEEEEEEE10policy1000Ei9z_functorNSC_INSD_IiEEEEJPSF_EEEvT0_iT1_T2_DpNS2_10kernel_argIT3_EE,"ax",@progbits
	.align	128
        .global         _ZN3cub18CUB_300001_SM_10006detail9transform16transform_kernelINS2_10policy_hubILb1EN4cuda3std3__45tupleIJN6thrust24THRUST_300001_SM_1000_NS6detail15normal_iteratorINSA_10device_ptrINSA_7complexIfEEEEEEEEEE10policy1000Ei9z_functorNSC_INSD_IiEEEEJPSF_EEEvT0_iT1_T2_DpNS2_10kernel_argIT3_EE
        .type           _ZN3cub18CUB_300001_SM_10006detail9transform16transform_kernelINS2_10policy_hubILb1EN4cuda3std3__45tupleIJN6thrust24THRUST_300001_SM_1000_NS6detail15normal_iteratorINSA_10device_ptrINSA_7complexIfEEEEEEEEEE10policy1000Ei9z_functorNSC_INSD_IiEEEEJPSF_EEEvT0_iT1_T2_DpNS2_10kernel_argIT3_EE,@function
        .size           _ZN3cub18CUB_300001_SM_10006detail9transform16transform_kernelINS2_10policy_hubILb1EN4cuda3std3__45tupleIJN6thrust24THRUST_300001_SM_1000_NS6detail15normal_iteratorINSA_10device_ptrINSA_7complexIfEEEEEEEEEE10policy1000Ei9z_functorNSC_INSD_IiEEEEJPSF_EEEvT0_iT1_T2_DpNS2_10kernel_argIT3_EE,(.L_x_46 - _ZN3cub18CUB_300001_SM_10006detail9transform16transform_kernelINS2_10policy_hubILb1EN4cuda3std3__45tupleIJN6thrust24THRUST_300001_SM_1000_NS6detail15normal_iteratorINSA_10device_ptrINSA_7complexIfEEEEEEEEEE10policy1000Ei9z_functorNSC_INSD_IiEEEEJPSF_EEEvT0_iT1_T2_DpNS2_10kernel_argIT3_EE)
        .other          _ZN3cub18CUB_300001_SM_10006detail9transform16transform_kernelINS2_10policy_hubILb1EN4cuda3std3__45tupleIJN6thrust24THRUST_300001_SM_1000_NS6detail15normal_iteratorINSA_10device_ptrINSA_7complexIfEEEEEEEEEE10policy1000Ei9z_functorNSC_INSD_IiEEEEJPSF_EEEvT0_iT1_T2_DpNS2_10kernel_argIT3_EE,@"STO_CUDA_ENTRY STV_DEFAULT"
_ZN3cub18CUB_300001_SM_10006detail9transform16transform_kernelINS2_10policy_hubILb1EN4cuda3std3__45tupleIJN6thrust24THRUST_300001_SM_1000_NS6detail15normal_iteratorINSA_10device_ptrINSA_7complexIfEEEEEEEEEE10policy1000Ei9z_functorNSC_INSD_IiEEEEJPSF_EEEvT0_iT1_T2_DpNS2_10kernel_argIT3_EE:
.text._ZN3cub18CUB_300001_SM_10006detail9transform16transform_kernelINS2_10policy_hubILb1EN4cuda3std3__45tupleIJN6thrust24THRUST_300001_SM_1000_NS6detail15normal_iteratorINSA_10device_ptrINSA_7complexIfEEEEEEEEEE10policy1000Ei9z_functorNSC_INSD_IiEEEEJPSF_EEEvT0_iT1_T2_DpNS2_10kernel_argIT3_EE:
[----:B------:R-:W-:Y:S08]  /*0000*/  LDC R1, c[0x0][0x37c] ;  /* 0x0000df00ff017b82 */ /* 0x000ff00000000800 */
[----:B------:R-:W0:Y:S01]  /*0010*/  LDC.64 R2, c[0x0][0x380] ;  /* 0x0000e000ff027b82 */ /* 0x000e220000000a00 */
[----:B------:R-:W1:Y:S01]  /*0020*/  S2R R9, SR_TID.X ;  /* 0x0000000000097919 */ /* 0x000e620000002100 */
[----:B------:R-:W-:Y:S06]  /*0030*/  BSSY.RECONVERGENT B0, `(.L_x_20) ;  /* 0x0000017000007945 */ /* 0x000fec0003800200 */
[----:B------:R-:W2:Y:S08]  /*0040*/  S2UR UR4, SR_CTAID.X ;  /* 0x00000000000479c3 */ /* 0x000eb00000002500 */
[----:B------:R-:W3:Y:S01]  /*0050*/  LDC.64 R10, c[0x0][0x398] ;  /* 0x0000e600ff0a7b82 */ /* 0x000ee20000000a00 */
[----:B0-----:R-:W-:-:S07]  /*0060*/  SHF.L.U32 R0, R3, 0x7, RZ ;  /* 0x0000000703007819 */ /* 0x001fce00000006ff */
[----:B------:R-:W0:Y:S01]  /*0070*/  LDC.64 R12, c[0x0][0x390] ;  /* 0x0000e400ff0c7b82 */ /* 0x000e220000000a00 */
[----:B--2---:R-:W-:Y:S01]  /*0080*/  IMAD R5, R0, UR4, RZ ;  /* 0x0000000400057c24 */ /* 0x004fe2000f8e02ff */
[----:B-1----:R-:W-:Y:S01]  /*0090*/  SHF.L.U32 R15, R9, 0x7, RZ ;  /* 0x00000007090f7819 */ /* 0x002fe200000006ff */
[----:B------:R-:W1:Y:S03]  /*00a0*/  LDCU.64 UR4, c[0x0][0x358] ;  /* 0x00006b00ff0477ac */ /* 0x000e660008000a00 */
[----:B------:R-:W-:-:S04]  /*00b0*/  IADD3 R7, PT, PT, -R5, R2, RZ ;  /* 0x0000000205077210 */ /* 0x000fc80007ffe1ff */
[CC--:B------:R-:W-:Y:S02]  /*00c0*/  VIMNMX R4, PT, PT, R0.reuse, R7.reuse, PT ;  /* 0x0000000700047248 */ /* 0x0c0fe40003fe0100 */
[----:B------:R-:W-:-:S03]  /*00d0*/  ISETP.GT.AND P0, PT, R0, R7, PT ;  /* 0x000000070000720c */ /* 0x000fc60003f04270 */
[----:B------:R-:W-:-:S05]  /*00e0*/  IMAD.SHL.U32 R2, R4, 0x8, RZ ;  /* 0x0000000804027824 */ /* 0x000fca00078e00ff */
[----:B------:R-:W-:-:S13]  /*00f0*/  ISETP.GE.AND P1, PT, R15, R2, PT ;  /* 0x000000020f00720c */ /* 0x000fda0003f26270 */
[----:B-1-3--:R-:W-:Y:S05]  /*0100*/  @P1 BRA `(.L_x_21) ;  /* 0x0000000000241947 */ /* 0x00afea0003800000 */
[----:B------:R-:W1:Y:S02]  /*0110*/  LDC.64 R6, c[0x0][0x398] ;  /* 0x0000e600ff067b82 */ /* 0x000e640000000a00 */
[----:B-1----:R-:W-:-:S04]  /*0120*/  IMAD.WIDE.U32 R6, R9, 0x80, R6 ;  /* 0x0000008009067825 */ /* 0x002fc800078e0006 */
[----:B------:R-:W-:-:S07]  /*0130*/  IMAD.WIDE R6, R5, 0x8, R6 ;  /* 0x0000000805067825 */ /* 0x000fce00078e0206 */
.L_x_22:
[----:B------:R-:W-:Y:S01]  /*0140*/  IADD3 R15, PT, PT, R15, 0x4000, RZ ;  /* 0x000040000f0f7810 */ /* 0x000fe20007ffe0ff */
[----:B------:R1:W-:Y:S03]  /*0150*/  CCTL.E.PF2 [R6] ;  /* 0x000000000600798f */ /* 0x0003e60000800100 */
[----:B------:R-:W-:Y:S02]  /*0160*/  ISETP.GE.AND P1, PT, R15, R2, PT ;  /* 0x000000020f00720c */ /* 0x000fe40003f26270 */
[----:B-1----:R-:W-:-:S04]  /*0170*/  IADD3 R6, P2, PT, R6, 0x4000, RZ ;  /* 0x0000400006067810 */ /* 0x002fc80007f5e0ff */
[----:B------:R-:W-:-:S07]  /*0180*/  IADD3.X R7, PT, PT, RZ, R7, RZ, P2, !PT ;  /* 0x00000007ff077210 */ /* 0x000fce00017fe4ff */
[----:B------:R-:W-:Y:S05]  /*0190*/  @!P1 BRA `(.L_x_22) ;  /* 0xfffffffc00e89947 */ /* 0x000fea000383ffff */
.L_x_21:
[----:B------:R-:W-:Y:S05]  /*01a0*/  BSYNC.RECONVERGENT B0 ;  /* 0x0000000000007941 */ /* 0x000fea0003800200 */
.L_x_20:
[----:B------:R-:W-:-:S04]  /*01b0*/  IMAD.WIDE R10, R5, 0x8, R10 ;  /* 0x00000008050a7825 */ /* 0x000fc800078e020a */
[----:B0-----:R-:W-:Y:S01]  /*01c0*/  IMAD.WIDE R12, R5, 0x4, R12 ;  /* 0x00000004050c7825 */ /* 0x001fe200078e020c */
[----:B------:R-:W-:Y:S06]  /*01d0*/  @P0 BRA `(.L_x_23) ;  /* 0x0000000000e00947 */ /* 0x000fec0003800000 */
[----:B------:R-:W-:-:S13]  /*01e0*/  ISETP.GE.AND P0, PT, R3, 0x1, PT ;  /* 0x000000010300780c */ /* 0x000fda0003f06270 */
[----:B------:R-:W-:Y:S05]  /*01f0*/  @!P0 EXIT ;  /* 0x000000000000894d */ /* 0x000fea0003800000 */
[----:B------:R-:W-:-:S07]  /*0200*/  IMAD.MOV.U32 R2, RZ, RZ, RZ ;  /* 0x000000ffff027224 */ /* 0x000fce00078e00ff */
.L_x_29:
[----:B------:R-:W-:Y:S01]  /*0210*/  LEA R3, R2, R9, 0x7 ;  /* 0x0000000902037211 */ /* 0x000fe200078e38ff */
[----:B------:R-:W0:Y:S04]  /*0220*/  LDCU UR6, c[0x0][0x388] ;  /* 0x00007100ff0677ac */ /* 0x000e280008000800 */
[----:B------:R-:W-:-:S06]  /*0230*/  IMAD.WIDE R14, R3, 0x8, R10 ;  /* 0x00000008030e7825 */ /* 0x000fcc00078e020a */
[----:B------:R-:W5:Y:S01]  /*0240*/  LDG.E.64 R14, desc[UR4][R14.64] ;  /* 0x000000040e0e7981 */ /* 0x000f62000c1e1b00 */
[----:B------:R-:W-:Y:S01]  /*0250*/  HFMA2 R6, -RZ, RZ, 0, 0 ;  /* 0x00000000ff067431 */ /* 0x000fe200000001ff */
[----:B------:R-:W-:Y:S01]  /*0260*/  BSSY.RECONVERGENT B0, `(.L_x_24) ;  /* 0x0000028000007945 */ /* 0x000fe20003800200 */
[----:B------:R-:W-:-:S07]  /*0270*/  CS2R R4, SRZ ;  /* 0x0000000000047805 */ /* 0x000fce000001ff00 */
.L_x_28:
        /* <DEDUP_REMOVED lines=17> */
[----:B0----5:R-:W-:Y:S05]  /*0390*/  CALL.REL.NOINC `($__internal_1_$__cuda_sm20_sqrt_rn_f32_slowpath) ;  /* 0x0000000400647944 */ /* 0x021fea0003c00000 */
[----:B------:R-:W-:Y:S05]  /*03a0*/  BRA `(.L_x_27) ;  /* 0x0000000000107947 */ /* 0x000fea0003800000 */
.L_x_26:
[----:B------:R-:W-:Y:S01]  /*03b0*/  FMUL.FTZ R19, R0, R17 ;  /* 0x0000001100137220 */ /* 0x000fe20000410000 */
[----:B------:R-:W-:-:S03]  /*03c0*/  FMUL.FTZ R16, R17, 0.5 ;  /* 0x3f00000011107820 */ /* 0x000fc60000410000 */
[----:B------:R-:W-:-:S04]  /*03d0*/  FFMA R0, -R19, R19, R0 ;  /* 0x0000001313007223 */ /* 0x000fc80000000100 */
[----:B------:R-:W-:-:S07]  /*03e0*/  FFMA R19, R0, R16, R19 ;  /* 0x0000001000137223 */ /* 0x000fce0000000013 */
.L_x_27:
[----:B0-----:R-:W-:Y:S05]  /*03f0*/  BSYNC.RECONVERGENT B1 ;  /* 0x0000000000017941 */ /* 0x001fea0003800200 */
.L_x_25:
        /* <DEDUP_REMOVED lines=15> */
.L_x_24:
[----:B------:R-:W0:Y:S01]  /*04f0*/  LDCU UR7, c[0x0][0x384] ;  /* 0x00007080ff0777ac */ /* 0x000e220008000800 */
[----:B------:R-:W-:Y:S01]  /*0500*/  IADD3 R2, PT, PT, R2, 0x1, RZ ;  /* 0x0000000102027810 */ /* 0x000fe20007ffe0ff */
[----:B------:R-:W-:-:S05]  /*0510*/  IMAD.WIDE R4, R3, 0x4, R12 ;  /* 0x0000000403047825 */ /* 0x000fca00078e020c */
[----:B------:R1:W-:Y:S01]  /*0520*/  STG.E desc[UR4][R4.64], R24 ;  /* 0x0000001804007986 */ /* 0x0003e2000c101904 */
[----:B0-----:R-:W-:-:S13]  /*0530*/  ISETP.NE.AND P0, PT, R2, UR7, PT ;  /* 0x0000000702007c0c */ /* 0x001fda000bf05270 */
[----:B-1----:R-:W-:Y:S05]  /*0540*/  @!P0 EXIT ;  /* 0x000000000000894d */ /* 0x002fea0003800000 */
[----:B------:R-:W-:Y:S05]  /*0550*/  BRA `(.L_x_29) ;  /* 0xfffffffc002c7947 */ /* 0x000fea000383ffff */
.L_x_23:
[----:B------:R-:W-:-:S13]  /*0560*/  ISETP.GE.AND P0, PT, R3, 0x1, PT ;  /* 0x000000010300780c */ /* 0x000fda0003f06270 */
[----:B------:R-:W-:Y:S05]  /*0570*/  @!P0 EXIT ;  /* 0x000000000000894d */ /* 0x000fea0003800000 */
[----:B------:R-:W-:-:S07]  /*0580*/  MOV R6, RZ ;  /* 0x000000ff00067202 */ /* 0x000fce0000000f00 */
.L_x_37:
        /* <DEDUP_REMOVED lines=10> */
[----:B------:R-:W-:Y:S01]  /*0630*/  HFMA2 R7, -RZ, RZ, 0, 0 ;  /* 0x00000000ff077431 */ /* 0x000fe200000001ff */
[----:B------:R-:W-:Y:S01]  /*0640*/  BSSY.RECONVERGENT B1, `(.L_x_32) ;  /* 0x0000029000017945 */ /* 0x000fe20003800200 */
[----:B------:R-:W-:Y:S01]  /*0650*/  MOV R8, RZ ;  /* 0x000000ff00087202 */ /* 0x000fe20000000f00 */
[----:B------:R-:W-:-:S07]  /*0660*/  IMAD.MOV.U32 R15, RZ, RZ, RZ ;  /* 0x000000ffff0f7224 */ /* 0x000fce00078e00ff */
.L_x_36:
[----:B------:R-:W-:Y:S01]  /*0670*/  FADD R24, |R8|, -RZ ;  /* 0x800000ff08187221 */ /* 0x000fe20000000200 */
[----:B------:R-:W-:Y:S01]  /*0680*/  FADD R17, |R15|, -RZ ;  /* 0x800000ff0f117221 */ /* 0x000fe20000000200 */
[----:B------:R-:W-:Y:S01]  /*0690*/  BSSY.RECONVERGENT B2, `(.L_x_33) ;  /* 0x0000015000027945 */ /* 0x000fe20003800200 */
[----:B------:R-:W-:-:S03]  /*06a0*/  MOV R25, R7 ;  /* 0x0000000700197202 */ /* 0x000fc60000000f00 */
        /* <DEDUP_REMOVED lines=13> */
[----:B-1---5:R-:W-:Y:S05]  /*0780*/  CALL.REL.NOINC `($__internal_1_$__cuda_sm20_sqrt_rn_f32_slowpath) ;  /* 0x0000000000687944 */ /* 0x022fea0003c00000 */
[----:B------:R-:W-:Y:S05]  /*0790*/  BRA `(.L_x_35) ;  /* 0x0000000000107947 */ /* 0x000fea0003800000 */
.L_x_34:
[----:B------:R-:W-:Y:S01]  /*07a0*/  FMUL.FTZ R19, R0, R17 ;  /* 0x0000001100137220 */ /* 0x000fe20000410000 */
[----:B------:R-:W-:-:S03]  /*07b0*/  FMUL.FTZ R16, R17, 0.5 ;  /* 0x3f00000011107820 */ /* 0x000fc60000410000 */
[----:B------:R-:W-:-:S04]  /*07c0*/  FFMA R0, -R19, R19, R0 ;  /* 0x0000001313007223 */ /* 0x000fc80000000100 */
[----:B------:R-:W-:-:S07]  /*07d0*/  FFMA R19, R0, R16, R19 ;  /* 0x0000001000137223 */ /* 0x000fce0000000013 */
.L_x_35:
[----:B-1----:R-:W-:Y:S05]  /*07e0*/  BSYNC.RECONVERGENT B2 ;  /* 0x0000000000027941 */ /* 0x002fea0003800200 */
.L_x_33:
        /* <DEDUP_REMOVED lines=15> */
.L_x_32:
[----:B------:R-:W-:-:S05]  /*08e0*/  IMAD.WIDE R2, R5, 0x4, R12 ;  /* 0x0000000405027825 */ /* 0x000fca00078e020c */
[----:B------:R0:W-:Y:S02]  /*08f0*/  STG.E desc[UR4][R2.64], R25 ;  /* 0x0000001902007986 */ /* 0x0001e4000c101904 */
.L_x_31:
[----:B-1----:R-:W-:Y:S05]  /*0900*/  BSYNC.RECONVERGENT B0 ;  /* 0x0000000000007941 */ /* 0x002fea0003800200 */
.L_x_30:
[----:B------:R-:W-:Y:S05]  /*0910*/  @P1 BRA `(.L_x_37) ;  /* 0xfffffffc001c1947 */ /* 0x000fea000383ffff */
[----:B------:R-:W-:Y:S05]  /*0920*/  EXIT ;  /* 0x000000000000794d */ /* 0x000fea0003800000 */
        .weak           $__internal_1_$__cuda_sm20_sqrt_rn_f32_slowpath
        .type           $__internal_1_$__cuda_sm20_sqrt_rn_f32_slowpath,@function
        .size           $__internal_1_$__cuda_sm20_sqrt_rn_f32_slowpath,(.L_x_46 - $__internal_1_$__cuda_sm20_sqrt_rn_f32_slowpath)
$__internal_1_$__cuda_sm20_sqrt_rn_f32_slowpath:
[----:B------:R-:W-:-:S13]  /*0930*/  LOP3.LUT P0, RZ, R0, 0x7fffffff, RZ, 0xc0, !PT ;  /* 0x7fffffff00ff7812 */ /* 0x000fda000780c0ff */
[----:B------:R-:W-:Y:S01]  /*0940*/  @!P0 IMAD.MOV.U32 R19, RZ, RZ, R0 ;  /* 0x000000ffff138224 */ /* 0x000fe200078e0000 */
[----:B------:R-:W-:Y:S06]  /*0950*/  @!P0 BRA `(.L_x_38) ;  /* 0x0000000000408947 */ /* 0x000fec0003800000 */
[----:B------:R-:W-:-:S13]  /*0960*/  FSETP.GEU.FTZ.AND P0, PT, R0, RZ, PT ;  /* 0x000000ff0000720b */ /* 0x000fda0003f1e000 */
[----:B------:R-:W-:Y:S01]  /*0970*/  @!P0 MOV R19, 0x7fffffff ;  /* 0x7fffffff00138802 */ /* 0x000fe20000000f00 */
        /* <DEDUP_REMOVED lines=14> */
.L_x_38:
[----:B------:R-:W-:-:S04]  /*0a60*/  HFMA2 R17, -RZ, RZ, 0, 0 ;  /* 0x00000000ff117431 */ /* 0x000fc800000001ff */
[----:B------:R-:W-:Y:S05]  /*0a70*/  RET.REL.NODEC R16 `(_ZN3cub18CUB_300001_SM_10006detail9transform16transform_kernelINS2_10policy_hubILb1EN4cuda3std3__45tupleIJN6thrust24THRUST_300001_SM_1000_NS6detail15normal_iteratorINSA_10device_ptrINSA_7complexIfEEEEEEEEEE10policy1000Ei9z_functorNSC_INSD_IiEEEEJPSF_EEEvT0_iT1_T2_DpNS2_10kernel_argIT3_EE) ;  /* 0xfffffff410607950 */ /* 0x000fea0003c3ffff */
.L_x_39:
        /* <DEDUP_REMOVED lines=16> */
.L_x_46:


//--------------------- .text._ZN3cub18CUB_300001_SM_10006detail8for_each13static_kernelINS2_12policy_hub_t12policy_500_tEmN6thrust24THRUST_300001_SM_1000_NS8cuda_cub20__uninitialized_fill7functorINS7_10device_ptrIiEEiEEEEvT0_T1_ --------------------------
	.section	.text._ZN3cub18CUB_300001_SM_10006detail8for_each13static_kernelINS2_12policy_hub_t12policy_500_tEmN6thrust24THRUST_300001_SM_1000_NS8cuda_cub20__uninitialized_fill7functorINS7_10device_ptrIiEEiEEEEvT0_T1_,"ax",@progbits
	.align	128
        .global         _ZN3cub18CUB_300001_SM_10006detail8for_each13static_kernelINS2_12policy_hub_t12policy_500_tEmN6thrust24THRUST_300001_SM_1000_NS8cuda_cub20__uninitialized_fill7functorINS7_10device_ptrIiEEiEEEEvT0_T1_
        .type           _ZN3cub18CUB_300001_SM_10006detail8for_each13static_kernelINS2_12policy_hub_t12policy_500_tEmN6thrust24THRUST_300001_SM_1000_NS8cuda_cub20__uninitialized_fill7functorINS7_10device_ptrIiEEiEEEEvT0_T1_,@function
        .size           _ZN3cub18CUB_300001_SM_10006detail8for_each13static_kernelINS2_12policy_hub_t12policy_500_tEmN6thrust24THRUST_300001_SM_1000_NS8cuda_cub20__uninitialized_fill7functorINS7_10device_ptrIiEEiEEEEvT0_T1_,(.L_x_49 - _ZN3cub18CUB_300001_SM_10006detail8for_each13static_kernelINS2_12policy_hub_t12policy_500_tEmN6thrust24THRUST_300001_SM_1000_NS8cuda_cub20__uninitialized_fill7functorINS7_10device_ptrIiEEiEEEEvT0_T1_)
        .other          _ZN3cub18CUB_300001_SM_10006detail8for_each13static_kernelINS2_12policy_hub_t12policy_500_tEmN6thrust24THRUST_300001_SM_1000_NS8cuda_cub20__uninitialized_fill7functorINS7_10device_ptrIiEEiEEEEvT0_T1_,@"STO_CUDA_ENTRY STV_DEFAULT"
_ZN3cub18CUB_300001_SM_10006detail8for_each13static_kernelINS2_12policy_hub_t12policy_500_tEmN6thrust24THRUST_300001_SM_1000_NS8cuda_cub20__uninitialized_fill7functorINS7_10device_ptrIiEEiEEEEvT0_T1_:
.text._ZN3cub18CUB_300001_SM_10006detail8for_each13static_kernelINS2_12policy_hub_t12policy_500_tEmN6thrust24THRUST_300001_SM_1000_NS8cuda_cub20__uninitialized_fill7functorINS7_10device_ptrIiEEiEEEEvT0_T1_:
[----:B------:R-:W-:Y:S08]  /*0000*/  LDC R1, c[0x0][0x37c] ;  /* 0x0000df00ff017b82 */ /* 0x000ff00000000800 */
[----:B------:R-:W0:Y:S01]  /*0010*/  S2UR UR4, SR_CTAID.X ;  /* 0x00000000000479c3 */ /* 0x000e220000002500 */
[----:B------:R-:W1:Y:S01]  /*0020*/  LDCU.64 UR6, c[0x0][0x380] ;  /* 0x00007000ff0677ac */ /* 0x000e620008000a00 */
[----:B------:R-:W2:Y:S01]  /*0030*/  LDCU.64 UR8, c[0x0][0x358] ;  /* 0x00006b00ff0877ac */ /* 0x000ea20008000a00 */
[----:B0-----:R-:W-:-:S04]  /*0040*/  UIMAD.WIDE.U32 UR4, UR4, 0x200, URZ ;  /* 0x00000200040478a5 */ /* 0x001fc8000f8e00ff */
[----:B-1----:R-:W-:-:S04]  /*0050*/  UIADD3 UR6, UP0, UPT, -UR4, UR6, URZ ;  /* 0x0000000604067290 */ /* 0x002fc8000ff1e1ff */
[----:B------:R-:W-:Y:S02]  /*0060*/  UIADD3.X UR7, UPT, UPT, ~UR5, UR7, URZ, UP0, !UPT ;  /* 0x0000000705077290 */ /* 0x000fe400087fe5ff */
[----:B------:R-:W-:-:S04]  /*0070*/  UISETP.GE.U32.AND UP0, UPT, UR6, 0x200, UPT ;  /* 0x000002000600788c */ /* 0x000fc8000bf06070 */
[----:B------:R-:W-:-:S09]  /*0080*/  UISETP.GE.U32.AND.EX UP0, UPT, UR7, URZ, UPT, UP0 ;  /* 0x000000ff0700728c */ /* 0x000fd2000bf06100 */
[----:B--2---:R-:W-:Y:S05]  /*0090*/  BRA.U !UP0, `(.L_x_40) ;  /* 0x0000000108287547 */ /* 0x004fea000b800000 */
[----:B------:R-:W0:Y:S01]  /*00a0*/  S2R R0, SR_TID.X ;  /* 0x0000000000007919 */ /* 0x000e220000002100 */
[----:B------:R-:W1:Y:S01]  /*00b0*/  LDCU.64 UR6, c[0x0][0x388] ;  /* 0x00007100ff0677ac */ /* 0x000e620008000a00 */
[----:B------:R-:W2:Y:S01]  /*00c0*/  LDC R5, c[0x0][0x390] ;  /* 0x0000e400ff057b82 */ /* 0x000ea20000000800 */
[----:B0-----:R-:W-:-:S05]  /*00d0*/  IADD3 R0, P0, PT, R0, UR4, RZ ;  /* 0x0000000400007c10 */ /* 0x001fca000ff1e0ff */
[----:B------:R-:W-:Y:S01]  /*00e0*/  IMAD.X R3, RZ, RZ, UR5, P0 ;  /* 0x00000005ff037e24 */ /* 0x000fe200080e06ff */
[----:B-1----:R-:W-:-:S04]  /*00f0*/  LEA R2, P0, R0, UR6, 0x2 ;  /* 0x0000000600027c11 */ /* 0x002fc8000f8010ff */
[----:B------:R-:W-:-:S05]  /*0100*/  LEA.HI.X R3, R0, UR7, R3, 0x2, P0 ;  /* 0x0000000700037c11 */ /* 0x000fca00080f1403 */
[----:B--2---:R-:W-:Y:S04]  /*0110*/  STG.E desc[UR8][R2.64], R5 ;  /* 0x0000000502007986 */ /* 0x004fe8000c101908 */
[----:B------:R-:W-:Y:S01]  /*0120*/  STG.E desc[UR8][R2.64+0x400], R5 ;  /* 0x0004000502007986 */ /* 0x000fe2000c101908 */
[----:B------:R-:W-:Y:S05]  /*0130*/  EXIT ;  /* 0x000000000000794d */ /* 0x000fea0003800000 */
.L_x_40:
[----:B------:R-:W0:Y:S01]  /*0140*/  S2R R0, SR_TID.X ;  /* 0x0000000000007919 */ /* 0x000e220000002100 */
[----:B------:R-:W-:Y:S01]  /*0150*/  IMAD.U32 R2, RZ, RZ, UR7 ;  /* 0x00000007ff027e24 */ /* 0x000fe2000f8e00ff */
[----:B------:R-:W1:Y:S01]  /*0160*/  LDCU.64 UR10, c[0x0][0x388] ;  /* 0x00007100ff0a77ac */ /* 0x000e620008000a00 */
[----:B------:R-:W-:Y:S01]  /*0170*/  IMAD.U32 R4, RZ, RZ, UR7 ;  /* 0x00000007ff047e24 */ /* 0x000fe2000f8e00ff */
[----:B0-----:R-:W-:-:S04]  /*0180*/  ISETP.LT.U32.AND P0, PT, R0, UR6, PT ;  /* 0x0000000600007c0c */ /* 0x001fc8000bf01070 */
[----:B------:R-:W-:Y:S01]  /*0190*/  ISETP.GT.U32.AND.EX P0, PT, R2, RZ, PT, P0 ;  /* 0x000000ff0200720c */ /* 0x000fe20003f04100 */
[C---:B------:R-:W-:Y:S01]  /*01a0*/  VIADD R2, R0.reuse, 0x100 ;  /* 0x0000010000027836 */ /* 0x040fe20000000000 */
[----:B------:R-:W-:-:S04]  /*01b0*/  IADD3 R0, P2, PT, R0, UR4, RZ ;  /* 0x0000000400007c10 */ /* 0x000fc8000ff5e0ff */
[----:B------:R-:W-:Y:S01]  /*01c0*/  ISETP.LT.U32.AND P1, PT, R2, UR6, PT ;  /* 0x0000000602007c0c */ /* 0x000fe2000bf21070 */
[----:B------:R-:W-:Y:S01]  /*01d0*/  IMAD.X R3, RZ, RZ, UR5, P2 ;  /* 0x00000005ff037e24 */ /* 0x000fe200090e06ff */
[----:B-1----:R-:W-:Y:S02]  /*01e0*/  LEA R2, P2, R0, UR10, 0x2 ;  /* 0x0000000a00027c11 */ /* 0x002fe4000f8410ff */
[----:B------:R-:W-:Y:S02]  /*01f0*/  ISETP.GT.U32.AND.EX P1, PT, R4, RZ, PT, P1 ;  /* 0x000000ff0400720c */ /* 0x000fe40003f24110 */
[----:B------:R-:W-:Y:S01]  /*0200*/  LEA.HI.X R3, R0, UR11, R3, 0x2, P2 ;  /* 0x0000000b00037c11 */ /* 0x000fe200090f1403 */
[----:B------:R-:W0:Y:S04]  /*0210*/  @P0 LDC R5, c[0x0][0x390] ;  /* 0x0000e400ff050b82 */ /* 0x000e280000000800 */
[----:B0-----:R0:W-:Y:S06]  /*0220*/  @P0 STG.E desc[UR8][R2.64], R5 ;  /* 0x0000000502000986 */ /* 0x0011ec000c101908 */
[----:B------:R-:W-:Y:S05]  /*0230*/  @!P1 EXIT ;  /* 0x000000000000994d */ /* 0x000fea0003800000 */
[----:B0-----:R-:W0:Y:S02]  /*0240*/  LDC R5, c[0x0][0x390] ;  /* 0x0000e400ff057b82 */ /* 0x001e240000000800 */
[----:B0-----:R-:W-:Y:S01]  /*0250*/  STG.E desc[UR8][R2.64+0x400], R5 ;  /* 0x0004000502007986 */ /* 0x001fe2000c101908 */
[----:B------:R-:W-:Y:S05]  /*0260*/  EXIT ;  /* 0x000000000000794d */ /* 0x000fea0003800000 */
.L_x_41:
        /* <DEDUP_REMOVED lines=9> */
.L_x_49:


//--------------------- .text._ZN3cub18CUB_300001_SM_10006detail8for_each13static_kernelINS2_12policy_hub_t12policy_500_tEmN6thrust24THRUST_300001_SM_1000_NS8cuda_cub20__uninitialized_fill7functorINS7_10device_ptrINS7_7complexIfEEEESD_EEEEvT0_T1_ --------------------------
	.section	.text._ZN3cub18CUB_300001_SM_10006detail8for_each13static_kernelINS2_12policy_hub_t12policy_500_tEmN6thrust24THRUST_300001_SM_1000_NS8cuda_cub20__uninitialized_fill7functorINS7_10device_ptrINS7_7complexIfEEEESD_EEEEvT0_T1_,"ax",@progbits
	.align	128
        .global         _ZN3cub18CUB_300001_SM_10006detail8for_each13static_kernelINS2_12policy_hub_t12policy_500_tEmN6thrust24THRUST_300001_SM_1000_NS8cuda_cub20__uninitialized_fill7functorINS7_10device_ptrINS7_7complexIfEEEESD_EEEEvT0_T1_
        .type           _ZN3cub18CUB_300001_SM_10006detail8for_each13static_kernelINS2_12policy_hub_t12policy_500_tEmN6thrust24THRUST_300001_SM_1000_NS8cuda_cub20__uninitialized_fill7functorINS7_10device_ptrINS7_7complexIfEEEESD_EEEEvT0_T1_,@function
        .size           _ZN3cub18CUB_300001_SM_10006detail8for_each13static_kernelINS2_12policy_hub_t12policy_500_tEmN6thrust24THRUST_300001_SM_1000_NS8cuda_cub20__uninitialized_fill7functorINS7_10device_ptrINS7_7complexIfEEEESD_EEEEvT0_T1_,(.L_x_50 - _ZN3cub18CUB_300001_SM_10006detail8for_each13static_kernelINS2_12policy_hub_t12policy_500_tEmN6thrust24THRUST_300001_SM_1000_NS8cuda_cub20__uninitialized_fill7functorINS7_10device_ptrINS7_7complexIfEEEESD_EEEEvT0_T1_)
        .other          _ZN3cub18CUB_300001_SM_10006detail8for_each13static_kernelINS2_12policy_hub_t12policy_500_tEmN6thrust24THRUST_300001_SM_1000_NS8cuda_cub20__uninitialized_fill7functorINS7_10device_ptrINS7_7complexIfEEEESD_EEEEvT0_T1_,@"STO_CUDA_ENTRY STV_DEFAULT"
_ZN3cub18CUB_300001_SM_10006detail8for_each13static_kernelINS2_12policy_hub_t12policy_500_tEmN6thrust24THRUST_300001_SM_1000_NS8cuda_cub20__uninitialized_fill7functorINS7_10device_ptrINS7_7complexIfEEEESD_EEEEvT0_T1_:
.text._ZN3cub18CUB_300001_SM_10006detail8for_each13static_kernelINS2_12policy_hub_t12policy_500_tEmN6thrust24THRUST_300001_SM_1000_NS8cuda_cub20__uninitialized_fill7functorINS7_10device_ptrINS7_7complexIfEEEESD_EEEEvT0_T1_:
        /* <DEDUP_REMOVED lines=12> */
[----:B------:R-:W2:Y:S01]  /*00c0*/  LDC.64 R4, c[0x0][0x390] ;  /* 0x0000e400ff047b82 */ /* 0x000ea20000000a00 */
[----:B0-----:R-:W-:-:S05]  /*00d0*/  IADD3 R0, P0, PT, R0, UR4, RZ ;  /* 0x0000000400007c10 */ /* 0x001fca000ff1e0ff */
[----:B------:R-:W-:Y:S01]  /*00e0*/  IMAD.X R3, RZ, RZ, UR5, P0 ;  /* 0x00000005ff037e24 */ /* 0x000fe200080e06ff */
[----:B-1----:R-:W-:-:S04]  /*00f0*/  LEA R2, P0, R0, UR6, 0x3 ;  /* 0x0000000600027c11 */ /* 0x002fc8000f8018ff */
[----:B------:R-:W-:-:S05]  /*0100*/  LEA.HI.X R3, R0, UR7, R3, 0x3, P0 ;  /* 0x0000000700037c11 */ /* 0x000fca00080f1c03 */
[----:B--2---:R-:W-:Y:S04]  /*0110*/  STG.E.64 desc[UR8][R2.64], R4 ;  /* 0x0000000402007986 */ /* 0x004fe8000c101b08 */
[----:B------:R-:W-:Y:S01]  /*0120*/  STG.E.64 desc[UR8][R2.64+0x800], R4 ;  /* 0x0008000402007986 */ /* 0x000fe2000c101b08 */
[----:B------:R-:W-:Y:S05]  /*0130*/  EXIT ;  /* 0x000000000000794d */ /* 0x000fea0003800000 */
.L_x_42:
        /* <DEDUP_REMOVED lines=13> */
[----:B------:R-:W0:Y:S04]  /*0210*/  @P0 LDC.64 R4, c[0x0][0x390] ;  /* 0x0000e400ff040b82 */ /* 0x000e280000000a00 */
[----:B0-----:R0:W-:Y:S06]  /*0220*/  @P0 STG.E.64 desc[UR8][R2.64], R4 ;  /* 0x0000000402000986 */ /* 0x0011ec000c101b08 */
[----:B------:R-:W-:Y:S05]  /*0230*/  @!P1 EXIT ;  /* 0x000000000000994d */ /* 0x000fea0003800000 */
[----:B0-----:R-:W0:Y:S02]  /*0240*/  LDC.64 R4, c[0x0][0x390] ;  /* 0x0000e400ff047b82 */ /* 0x001e240000000a00 */
[----:B0-----:R-:W-:Y:S01]  /*0250*/  STG.E.64 desc[UR8][R2.64+0x800], R4 ;  /* 0x0008000402007986 */ /* 0x001fe2000c101b08 */
[----:B------:R-:W-:Y:S05]  /*0260*/  EXIT ;  /* 0x000000000000794d */ /* 0x000fea0003800000 */
.L_x_43:
        /* <DEDUP_REMOVED lines=9> */
.L_x_50:


//--------------------- .text._ZN3cub18CUB_300001_SM_10006detail11EmptyKernelIvEEvv --------------------------
	.section	.text._ZN3cub18CUB_300001_SM_10006detail11EmptyKernelIvEEvv,"ax",@progbits
	.align	128
        .global         _ZN3cub18CUB_300001_SM_10006detail11EmptyKernelIvEEvv
        .type           _ZN3cub18CUB_300001_SM_10006detail11EmptyKernelIvEEvv,@function
        .size           _ZN3cub18CUB_300001_SM_10006detail11EmptyKernelIvEEvv,(.L_x_51 - _ZN3cub18CUB_300001_SM_10006detail11EmptyKernelIvEEvv)
        .other          _ZN3cub18CUB_300001_SM_10006detail11EmptyKernelIvEEvv,@"STO_CUDA_ENTRY STV_DEFAULT"
_ZN3cub18CUB_300001_SM_10006detail11EmptyKernelIvEEvv:
.text._ZN3cub18CUB_300001_SM_10006detail11EmptyKernelIvEEvv:
[----:B------:R-:W-:Y:S01]  /*0000*/  LDC R1, c[0x0][0x37c] ;  /* 0x0000df00ff017b82 */ /* 0x000fe20000000800 */
[----:B------:R-:W-:Y:S05]  /*0010*/  EXIT ;  /* 0x000000000000794d */ /* 0x000fea0003800000 */
.L_x_44:
        /* <DEDUP_REMOVED lines=14> */
.L_x_51:


//--------------------- .nv.shared.reserved.0     --------------------------
	.section	.nv.shared.reserved.0,"aw",@nobits
	.weak		__nv_reservedSMEM_offset_0_alias
	.size		__nv_reservedSMEM_offset_0_alias, 0, 64
	.other		__nv_reservedSMEM_offset_0_alias,@"STO_CUDA_RESERVED_SHARED STV_DEFAULT"
__nv_reservedSMEM_offset_0_alias:
	.zero		0
	.zero		64


//--------------------- .nv.global                --------------------------
	.section	.nv.global,"aw",@nobits
.nv.global:
	.type		_ZN30_INTERNAL_97471900_4_k_cu_main6thrust24THRUST_300001_SM_1000_NS3seqE,@object
	.size		_ZN30_INTERNAL_97471900_4_k_cu_main6thrust24THRUST_300001_SM_1000_NS3seqE,(_ZN30_INTERNAL_97471900_4_k_cu_main4cuda3std3__48in_placeE - _ZN30_INTERNAL_97471900_4_k_cu_main6thrust24THRUST_300001_SM_1000_NS3seqE)
_ZN30_INTERNAL_97471900_4_k_cu_main6thrust24THRUST_300001_SM_1000_NS3seqE:
	.zero		1
	.type		_ZN30_INTERNAL_97471900_4_k_cu_main4cuda3std3__48in_placeE,@object
	.size		_ZN30_INTERNAL_97471900_4_k_cu_main4cuda3std3__48in_placeE,(_ZN30_INTERNAL_97471900_4_k_cu_main4cuda3std6ranges3__45__cpo4sizeE - _ZN30_INTERNAL_97471900_4_k_cu_main4cuda3std3__48in_placeE)
_ZN30_INTERNAL_97471900_4_k_cu_main4cuda3std3__48in_placeE:
	.zero		1
	.type		_ZN30_INTERNAL_97471900_4_k_cu_main4cuda3std6ranges3__45__cpo4sizeE,@object
	.size		_ZN30_INTERNAL_97471900_4_k_cu_main4cuda3std6ranges3__45__cpo4sizeE,(_ZN30_INTERNAL_97471900_4_k_cu_main6thrust24THRUST_300001_SM_1000_NS12placeholders2_3E - _ZN30_INTERNAL_97471900_4_k_cu_main4cuda3std6ranges3__45__cpo4sizeE)
_ZN30_INTERNAL_97471900_4_k_cu_main4cuda3std6ranges3__45__cpo4sizeE:
	.zero		1
	.type		_ZN30_INTERNAL_97471900_4_k_cu_main6thrust24THRUST_300001_SM_1000_NS12placeholders2_3E,@object
	.size		_ZN30_INTERNAL_97471900_4_k_cu_main6thrust24THRUST_300001_SM_1000_NS12placeholders2_3E,(_ZN30_INTERNAL_97471900_4_k_cu_main4cuda3std3__45__cpo6cbeginE - _ZN30_INTERNAL_97471900_4_k_cu_main6thrust24THRUST_300001_SM_1000_NS12placeholders2_3E)
_ZN30_INTERNAL_97471900_4_k_cu_main6thrust24THRUST_300001_SM_1000_NS12placeholders2_3E:
	.zero		1
	.type		_ZN30_INTERNAL_97471900_4_k_cu_main4cuda3std3__45__cpo6cbeginE,@object
	.size		_ZN30_INTERNAL_97471900_4_k_cu_main4cuda3std3__45__cpo6cbeginE,(_ZN30_INTERNAL_97471900_4_k_cu_main4cuda3std6ranges3__45__cpo6cbeginE - _ZN30_INTERNAL_97471900_4_k_cu_main4cuda3std3__45__cpo6cbeginE)
_ZN30_INTERNAL_97471900_4_k_cu_main4cuda3std3__45__cpo6cbeginE:
	.zero		1
	.type		_ZN30_INTERNAL_97471900_4_k_cu_main4cuda3std6ranges3__45__cpo6cbeginE,@object
	.size		_ZN30_INTERNAL_97471900_4_k_cu_main4cuda3std6ranges3__45__cpo6cbeginE,(_ZN30_INTERNAL_97471900_4_k_cu_main6thrust24THRUST_300001_SM_1000_NS12placeholders2_7E - _ZN30_INTERNAL_97471900_4_k_cu_main4cuda3std6ranges3__45__cpo6cbeginE)
_ZN30_INTERNAL_97471900_4_k_cu_main4cuda3std6ranges3__45__cpo6cbeginE:
	.zero		1
	.type		_ZN30_INTERNAL_97471900_4_k_cu_main6thrust24THRUST_300001_SM_1000_NS12placeholders2_7E,@object
	.size		_ZN30_INTERNAL_97471900_4_k_cu_main6thrust24THRUST_300001_SM_1000_NS12placeholders2_7E,(_ZN30_INTERNAL_97471900_4_k_cu_main4cuda3std3__45__cpo7crbeginE - _ZN30_INTERNAL_97471900_4_k_cu_main6thrust24THRUST_300001_SM_1000_NS12placeholders2_7E)
_ZN30_INTERNAL_97471900_4_k_cu_main6thrust24THRUST_300001_SM_1000_NS12placeholders2_7E:
	.zero		1
	.type		_ZN30_INTERNAL_97471900_4_k_cu_main4cuda3std3__45__cpo7crbeginE,@object
	.size		_ZN30_INTERNAL_97471900_4_k_cu_main4cuda3std3__45__cpo7crbeginE,(_ZN30_INTERNAL_97471900_4_k_cu_main4cuda3std6ranges3__45__cpo4nextE - _ZN30_INTERNAL_97471900_4_k_cu_main4cuda3std3__45__cpo7crbeginE)
_ZN30_INTERNAL_97471900_4_k_cu_main4cuda3std3__45__cpo7crbeginE:
	.zero		1
	.type		_ZN30_INTERNAL_97471900_4_k_cu_main4cuda3std6ranges3__45__cpo4nextE,@object
	.size		_ZN30_INTERNAL_97471900_4_k_cu_main4cuda3std6ranges3__45__cpo4nextE,(_ZN30_INTERNAL_97471900_4_k_cu_main4cuda3std6ranges3__45__cpo4swapE - _ZN30_INTERNAL_97471900_4_k_cu_main4cuda3std6ranges3__45__cpo4nextE)
_ZN30_INTERNAL_97471900_4_k_cu_main4cuda3std6ranges3__45__cpo4nextE:
	.zero		1
	.type		_ZN30_INTERNAL_97471900_4_k_cu_main4cuda3std6ranges3__45__cpo4swapE,@object
	.size		_ZN30_INTERNAL_97471900_4_k_cu_main4cuda3std6ranges3__45__cpo4swapE,(_ZN30_INTERNAL_97471900_4_k_cu_main6thrust24THRUST_300001_SM_1000_NS8cuda_cub10par_nosyncE - _ZN30_INTERNAL_97471900_4_k_cu_main4cuda3std6ranges3__45__cpo4swapE)
_ZN30_INTERNAL_97471900_4_k_cu_main4cuda3std6ranges3__45__cpo4swapE:
	.zero		1
	.type		_ZN30_INTERNAL_97471900_4_k_cu_main6thrust24THRUST_300001_SM_1000_NS8cuda_cub10par_nosyncE,@object
	.size		_ZN30_INTERNAL_97471900_4_k_cu_main6thrust24THRUST_300001_SM_1000_NS8cuda_cub10par_nosyncE,(_ZN30_INTERNAL_97471900_4_k_cu_main6thrust24THRUST_300001_SM_1000_NS12placeholders2_9E - _ZN30_INTERNAL_97471900_4_k_cu_main6thrust24THRUST_300001_SM_1000_NS8cuda_cub10par_nosyncE)
_ZN30_INTERNAL_97471900_4_k_cu_main6thrust24THRUST_300001_SM_1000_NS8cuda_cub10par_nosyncE:
	.zero		1
	.type		_ZN30_INTERNAL_97471900_4_k_cu_main6thrust24THRUST_300001_SM_1000_NS12placeholders2_9E,@object
	.size		_ZN30_INTERNAL_97471900_4_k_cu_main6thrust24THRUST_300001_SM_1000_NS12placeholders2_9E,(_ZN30_INTERNAL_97471900_4_k_cu_main4cuda3std3__432_GLOBAL__N__97471900_4_k_cu_main6ignoreE - _ZN30_INTERNAL_97471900_4_k_cu_main6thrust24THRUST_300001_SM_1000_NS12placeholders2_9E)
_ZN30_INTERNAL_97471900_4_k_cu_main6thrust24THRUST_300001_SM_1000_NS12placeholders2_9E:
	.zero		1
	.type		_ZN30_INTERNAL_97471900_4_k_cu_main4cuda3std3__432_GLOBAL__N__97471900_4_k_cu_main6ignoreE,@object
	.size		_ZN30_INTERNAL_97471900_4_k_cu_main4cuda3std3__432_GLOBAL__N__97471900_4_k_cu_main6ignoreE,(_ZN30_INTERNAL_97471900_4_k_cu_main4cuda3std6ranges3__45__cpo4dataE - _ZN30_INTERNAL_97471900_4_k_cu_main4cuda3std3__432_GLOBAL__N__97471900_4_k_cu_main6ignoreE)
_ZN30_INTERNAL_97471900_4_k_cu_main4cuda3std3__432_GLOBAL__N__97471900_4_k_cu_main6ignoreE:
	.zero		1
	.type		_ZN30_INTERNAL_97471900_4_k_cu_main4cuda3std6ranges3__45__cpo4dataE,@object
	.size		_ZN30_INTERNAL_97471900_4_k_cu_main4cuda3std6ranges3__45__cpo4dataE,(_ZN30_INTERNAL_97471900_4_k_cu_main6thrust24THRUST_300001_SM_1000_NS12placeholders2_1E - _ZN30_INTERNAL_97471900_4_k_cu_main4cuda3std6ranges3__45__cpo4dataE)
_ZN30_INTERNAL_97471900_4_k_cu_main4cuda3std6ranges3__45__cpo4dataE:
	.zero		1
	.type		_ZN30_INTERNAL_97471900_4_k_cu_main6thrust24THRUST_300001_SM_1000_NS12placeholders2_1E,@object
	.size		_ZN30_INTERNAL_97471900_4_k_cu_main6thrust24THRUST_300001_SM_1000_NS12placeholders2_1E,(_ZN30_INTERNAL_97471900_4_k_cu_main4cuda3std3__45__cpo5beginE - _ZN30_INTERNAL_97471900_4_k_cu_main6thrust24THRUST_300001_SM_1000_NS12placeholders2_1E)
_ZN30_INTERNAL_97471900_4_k_cu_main6thrust24THRUST_300001_SM_1000_NS12placeholders2_1E:
	.zero		1
	.type		_ZN30_INTERNAL_97471900_4_k_cu_main4cuda3std3__45__cpo5beginE,@object
	.size		_ZN30_INTERNAL_97471900_4_k_cu_main4cuda3std3__45__cpo5beginE,(_ZN30_INTERNAL_97471900_4_k_cu_main4cuda3std6ranges3__45__cpo5beginE - _ZN30_INTERNAL_97471900_4_k_cu_main4cuda3std3__45__cpo5beginE)
_ZN30_INTERNAL_97471900_4_k_cu_main4cuda3std3__45__cpo5beginE:
	.zero		1
	.type		_ZN30_INTERNAL_97471900_4_k_cu_main4cuda3std6ranges3__45__cpo5beginE,@object
	.size		_ZN30_INTERNAL_97471900_4_k_cu_main4cuda3std6ranges3__45__cpo5beginE,(_ZN30_INTERNAL_97471900_4_k_cu_main6thrust24THRUST_300001_SM_1000_NS12placeholders2_5E - _ZN30_INTERNAL_97471900_4_k_cu_main4cuda3std6ranges3__45__cpo5beginE)
_ZN30_INTERNAL_97471900_4_k_cu_main4cuda3std6ranges3__45__cpo5beginE:
	.zero		1
	.type		_ZN30_INTERNAL_97471900_4_k_cu_main6thrust24THRUST_300001_SM_1000_NS12placeholders2_5E,@object
	.size		_ZN30_INTERNAL_97471900_4_k_cu_main6thrust24THRUST_300001_SM_1000_NS12placeholders2_5E,(_ZN30_INTERNAL_97471900_4_k_cu_main4cuda3std3__45__cpo6rbeginE - _ZN30_INTERNAL_97471900_4_k_cu_main6thrust24THRUST_300001_SM_1000_NS12placeholders2_5E)
_ZN30_INTERNAL_97471900_4_k_cu_main6thrust24THRUST_300001_SM_1000_NS12placeholders2_5E:
	.zero		1
	.type		_ZN30_INTERNAL_97471900_4_k_cu_main4cuda3std3__45__cpo6rbeginE,@object
	.size		_ZN30_INTERNAL_97471900_4_k_cu_main4cuda3std3__45__cpo6rbeginE,(_ZN30_INTERNAL_97471900_4_k_cu_main4cuda3std6ranges3__45__cpo7advanceE - _ZN30_INTERNAL_97471900_4_k_cu_main4cuda3std3__45__cpo6rbeginE)
_ZN30_INTERNAL_97471900_4_k_cu_main4cuda3std3__45__cpo6rbeginE:
	.zero		1
	.type		_ZN30_INTERNAL_97471900_4_k_cu_main4cuda3std6ranges3__45__cpo7advanceE,@object
	.size		_ZN30_INTERNAL_97471900_4_k_cu_main4cuda3std6ranges3__45__cpo7advanceE,(_ZN30_INTERNAL_97471900_4_k_cu_main4cuda3std3__47nulloptE - _ZN30_INTERNAL_97471900_4_k_cu_main4cuda3std6ranges3__45__cpo7advanceE)
_ZN30_INTERNAL_97471900_4_k_cu_main4cuda3std6ranges3__45__cpo7advanceE:
	.zero		1
	.type		_ZN30_INTERNAL_97471900_4_k_cu_main4cuda3std3__47nulloptE,@object
	.size		_ZN30_INTERNAL_97471900_4_k_cu_main4cuda3std3__47nulloptE,(_ZN30_INTERNAL_97471900_4_k_cu_main4cuda3std6ranges3__45__cpo8distanceE - _ZN30_INTERNAL_97471900_4_k_cu_main4cuda3std3__47nulloptE)
_ZN30_INTERNAL_97471900_4_k_cu_main4cuda3std3__47nulloptE:
	.zero		1
	.type		_ZN30_INTERNAL_97471900_4_k_cu_main4cuda3std6ranges3__45__cpo8distanceE,@object
	.size		_ZN30_INTERNAL_97471900_4_k_cu_main4cuda3std6ranges3__45__cpo8distanceE,(_ZN30_INTERNAL_97471900_4_k_cu_main6thrust24THRUST_300001_SM_1000_NS12placeholders3_10E - _ZN30_INTERNAL_97471900_4_k_cu_main4cuda3std6ranges3__45__cpo8distanceE)
_ZN30_INTERNAL_97471900_4_k_cu_main4cuda3std6ranges3__45__cpo8distanceE:
	.zero		1
	.type		_ZN30_INTERNAL_97471900_4_k_cu_main6thrust24THRUST_300001_SM_1000_NS12placeholders3_10E,@object
	.size		_ZN30_INTERNAL_97471900_4_k_cu_main6thrust24THRUST_300001_SM_1000_NS12placeholders3_10E,(_ZN30_INTERNAL_97471900_4_k_cu_main4cuda3std3__419piecewise_constructE - _ZN30_INTERNAL_97471900_4_k_cu_main6thrust24THRUST_300001_SM_1000_NS12placeholders3_10E)
_ZN30_INTERNAL_97471900_4_k_cu_main6thrust24THRUST_300001_SM_1000_NS12placeholders3_10E:
	.zero		1
	.type		_ZN30_INTERNAL_97471900_4_k_cu_main4cuda3std3__419piecewise_constructE,@object
	.size		_ZN30_INTERNAL_97471900_4_k_cu_main4cuda3std3__419piecewise_constructE,(_ZN30_INTERNAL_97471900_4_k_cu_main4cuda3std6ranges3__45__cpo5cdataE - _ZN30_INTERNAL_97471900_4_k_cu_main4cuda3std3__419piecewise_constructE)
_ZN30_INTERNAL_97471900_4_k_cu_main4cuda3std3__419piecewise_constructE:
	.zero		1
	.type		_ZN30_INTERNAL_97471900_4_k_cu_main4cuda3std6ranges3__45__cpo5cdataE,@object
	.size		_ZN30_INTERNAL_97471900_4_k_cu_main4cuda3std6ranges3__45__cpo5cdataE,(_ZN30_INTERNAL_97471900_4_k_cu_main6thrust24THRUST_300001_SM_1000_NS12placeholders2_2E - _ZN30_INTERNAL_97471900_4_k_cu_main4cuda3std6ranges3__45__cpo5cdataE)
_ZN30_INTERNAL_97471900_4_k_cu_main4cuda3std6ranges3__45__cpo5cdataE:
	.zero		1
	.type		_ZN30_INTERNAL_97471900_4_k_cu_main6thrust24THRUST_300001_SM_1000_NS12placeholders2_2E,@object
	.size		_ZN30_INTERNAL_97471900_4_k_cu_main6thrust24THRUST_300001_SM_1000_NS12placeholders2_2E,(_ZN30_INTERNAL_97471900_4_k_cu_main4cuda3std3__45__cpo3endE - _ZN30_INTERNAL_97471900_4_k_cu_main6thrust24THRUST_300001_SM_1000_NS12placeholders2_2E)
_ZN30_INTERNAL_97471900_4_k_cu_main6thrust24THRUST_300001_SM_1000_NS12placeholders2_2E:
	.zero		1
	.type		_ZN30_INTERNAL_97471900_4_k_cu_main4cuda3std3__45__cpo3endE,@object
	.size		_ZN30_INTERNAL_97471900_4_k_cu_main4cuda3std3__45__cpo3endE,(_ZN30_INTERNAL_97471900_4_k_cu_main4cuda3std6ranges3__45__cpo3endE - _ZN30_INTERNAL_97471900_4_k_cu_main4cuda3std3__45__cpo3endE)
_ZN30_INTERNAL_97471900_4_k_cu_main4cuda3std3__45__cpo3endE:
	.zero		1
	.type		_ZN30_INTERNAL_97471900_4_k_cu_main4cuda3std6ranges3__45__cpo3endE,@object
	.size		_ZN30_INTERNAL_97471900_4_k_cu_main4cuda3std6ranges3__45__cpo3endE,(_ZN30_INTERNAL_97471900_4_k_cu_main6thrust24THRUST_300001_SM_1000_NS12placeholders2_6E - _ZN30_INTERNAL_97471900_4_k_cu_main4cuda3std6ranges3__45__cpo3endE)
_ZN30_INTERNAL_97471900_4_k_cu_main4cuda3std6ranges3__45__cpo3endE:
	.zero		1
	.type		_ZN30_INTERNAL_97471900_4_k_cu_main6thrust24THRUST_300001_SM_1000_NS12placeholders2_6E,@object
	.size		_ZN30_INTERNAL_97471900_4_k_cu_main6thrust24THRUST_300001_SM_1000_NS12placeholders2_6E,(_ZN30_INTERNAL_97471900_4_k_cu_main4cuda3std3__45__cpo4rendE - _ZN30_INTERNAL_97471900_4_k_cu_main6thrust24THRUST_300001_SM_1000_NS12placeholders2_6E)
_ZN30_INTERNAL_97471900_4_k_cu_main6thrust24THRUST_300001_SM_1000_NS12placeholders2_6E:
	.zero		1
	.type		_ZN30_INTERNAL_97471900_4_k_cu_main4cuda3std3__45__cpo4rendE,@object
	.size		_ZN30_INTERNAL_97471900_4_k_cu_main4cuda3std3__45__cpo4rendE,(_ZN30_INTERNAL_97471900_4_k_cu_main4cuda3std6ranges3__45__cpo9iter_swapE - _ZN30_INTERNAL_97471900_4_k_cu_main4cuda3std3__45__cpo4rendE)
_ZN30_INTERNAL_97471900_4_k_cu_main4cuda3std3__45__cpo4rendE:
	.zero		1
	.type		_ZN30_INTERNAL_97471900_4_k_cu_main4cuda3std6ranges3__45__cpo9iter_swapE,@object
	.size		_ZN30_INTERNAL_97471900_4_k_cu_main4cuda3std6ranges3__45__cpo9iter_swapE,(_ZN30_INTERNAL_97471900_4_k_cu_main4cuda3std3__48unexpectE - _ZN30_INTERNAL_97471900_4_k_cu_main4cuda3std6ranges3__45__cpo9iter_swapE)
_ZN30_INTERNAL_97471900_4_k_cu_main4cuda3std6ranges3__45__cpo9iter_swapE:
	.zero		1
	.type		_ZN30_INTERNAL_97471900_4_k_cu_main4cuda3std3__48unexpectE,@object
	.size		_ZN30_INTERNAL_97471900_4_k_cu_main4cuda3std3__48unexpectE,(_ZN30_INTERNAL_97471900_4_k_cu_main6thrust24THRUST_300001_SM_1000_NS8cuda_cub3parE - _ZN30_INTERNAL_97471900_4_k_cu_main4cuda3std3__48unexpectE)
_ZN30_INTERNAL_97471900_4_k_cu_main4cuda3std3__48unexpectE:
	.zero		1
	.type		_ZN30_INTERNAL_97471900_4_k_cu_main6thrust24THRUST_300001_SM_1000_NS8cuda_cub3parE,@object
	.size		_ZN30_INTERNAL_97471900_4_k_cu_main6thrust24THRUST_300001_SM_1000_NS8cuda_cub3parE,(_ZN30_INTERNAL_97471900_4_k_cu_main6thrust24THRUST_300001_SM_1000_NS12placeholders2_4E - _ZN30_INTERNAL_97471900_4_k_cu_main6thrust24THRUST_300001_SM_1000_NS8cuda_cub3parE)
_ZN30_INTERNAL_97471900_4_k_cu_main6thrust24THRUST_300001_SM_1000_NS8cuda_cub3parE:
	.zero		1
	.type		_ZN30_INTERNAL_97471900_4_k_cu_main6thrust24THRUST_300001_SM_1000_NS12placeholders2_4E,@object
	.size		_ZN30_INTERNAL_97471900_4_k_cu_main6thrust24THRUST_300001_SM_1000_NS12placeholders2_4E,(_ZN30_INTERNAL_97471900_4_k_cu_main4cuda3std3__45__cpo4cendE - _ZN30_INTERNAL_97471900_4_k_cu_main6thrust24THRUST_300001_SM_1000_NS12placeholders2_4E)
_ZN30_INTERNAL_97471900_4_k_cu_main6thrust24THRUST_300001_SM_1000_NS12placeholders2_4E:
	.zero		1
	.type		_ZN30_INTERNAL_97471900_4_k_cu_main4cuda3std3__45__cpo4cendE,@object
	.size		_ZN30_INTERNAL_97471900_4_k_cu_main4cuda3std3__45__cpo4cendE,(_ZN30_INTERNAL_97471900_4_k_cu_main4cuda3std6ranges3__45__cpo4cendE - _ZN30_INTERNAL_97471900_4_k_cu_main4cuda3std3__45__cpo4cendE)
_ZN30_INTERNAL_97471900_4_k_cu_main4cuda3std3__45__cpo4cendE:
	.zero		1
	.type		_ZN30_INTERNAL_97471900_4_k_cu_main4cuda3std6ranges3__45__cpo4cendE,@object
	.size		_ZN30_INTERNAL_97471900_4_k_cu_main4cuda3std6ranges3__45__cpo4cendE,(_ZN30_INTERNAL_97471900_4_k_cu_main4cuda3std3__420unreachable_sentinelE - _ZN30_INTERNAL_97471900_4_k_cu_main4cuda3std6ranges3__45__cpo4cendE)
_ZN30_INTERNAL_97471900_4_k_cu_main4cuda3std6ranges3__45__cpo4cendE:
	.zero		1
	.type		_ZN30_INTERNAL_97471900_4_k_cu_main4cuda3std3__420unreachable_sentinelE,@object
	.size		_ZN30_INTERNAL_97471900_4_k_cu_main4cuda3std3__420unreachable_sentinelE,(_ZN30_INTERNAL_97471900_4_k_cu_main4cuda3std6ranges3__45__cpo5ssizeE - _ZN30_INTERNAL_97471900_4_k_cu_main4cuda3std3__420unreachable_sentinelE)
_ZN30_INTERNAL_97471900_4_k_cu_main4cuda3std3__420unreachable_sentinelE:
	.zero		1
	.type		_ZN30_INTERNAL_97471900_4_k_cu_main4cuda3std6ranges3__45__cpo5ssizeE,@object
	.size		_ZN30_INTERNAL_97471900_4_k_cu_main4cuda3std6ranges3__45__cpo5ssizeE,(_ZN30_INTERNAL_97471900_4_k_cu_main6thrust24THRUST_300001_SM_1000_NS12placeholders2_8E - _ZN30_INTERNAL_97471900_4_k_cu_main4cuda3std6ranges3__45__cpo5ssizeE)
_ZN30_INTERNAL_97471900_4_k_cu_main4cuda3std6ranges3__45__cpo5ssizeE:
	.zero		1
	.type		_ZN30_INTERNAL_97471900_4_k_cu_main6thrust24THRUST_300001_SM_1000_NS12placeholders2_8E,@object
	.size		_ZN30_INTERNAL_97471900_4_k_cu_main6thrust24THRUST_300001_SM_1000_NS12placeholders2_8E,(_ZN30_INTERNAL_97471900_4_k_cu_main4cuda3std3__45__cpo5crendE - _ZN30_INTERNAL_97471900_4_k_cu_main6thrust24THRUST_300001_SM_1000_NS12placeholders2_8E)
_ZN30_INTERNAL_97471900_4_k_cu_main6thrust24THRUST_300001_SM_1000_NS12placeholders2_8E:
	.zero		1
	.type		_ZN30_INTERNAL_97471900_4_k_cu_main4cuda3std3__45__cpo5crendE,@object
	.size		_ZN30_INTERNAL_97471900_4_k_cu_main4cuda3std3__45__cpo5crendE,(_ZN30_INTERNAL_97471900_4_k_cu_main4cuda3std6ranges3__45__cpo4prevE - _ZN30_INTERNAL_97471900_4_k_cu_main4cuda3std3__45__cpo5crendE)
_ZN30_INTERNAL_97471900_4_k_cu_main4cuda3std3__45__cpo5crendE:
	.zero		1
	.type		_ZN30_INTERNAL_97471900_4_k_cu_main4cuda3std6ranges3__45__cpo4prevE,@object
	.size		_ZN30_INTERNAL_97471900_4_k_cu_main4cuda3std6ranges3__45__cpo4prevE,(_ZN30_INTERNAL_97471900_4_k_cu_main4cuda3std6ranges3__45__cpo9iter_moveE - _ZN30_INTERNAL_97471900_4_k_cu_main4cuda3std6ranges3__45__cpo4prevE)
_ZN30_INTERNAL_97471900_4_k_cu_main4cuda3std6ranges3__45__cpo4prevE:
	.zero		1
	.type		_ZN30_INTERNAL_97471900_4_k_cu_main4cuda3std6ranges3__45__cpo9iter_moveE,@object
	.size		_ZN30_INTERNAL_97471900_4_k_cu_main4cuda3std6ranges3__45__cpo9iter_moveE,(_ZN30_INTERNAL_97471900_4_k_cu_main6thrust24THRUST_300001_SM_1000_NS6system6detail10sequential3seqE - _ZN30_INTERNAL_97471900_4_k_cu_main4cuda3std6ranges3__45__cpo9iter_moveE)
_ZN30_INTERNAL_97471900_4_k_cu_main4cuda3std6ranges3__45__cpo9iter_moveE:
	.zero		1
	.type		_ZN30_INTERNAL_97471900_4_k_cu_main6thrust24THRUST_300001_SM_1000_NS6system6detail10sequential3seqE,@object
	.size		_ZN30_INTERNAL_97471900_4_k_cu_main6thrust24THRUST_300001_SM_1000_NS6system6detail10sequential3seqE,(.L_31 - _ZN30_INTERNAL_97471900_4_k_cu_main6thrust24THRUST_300001_SM_1000_NS6system6detail10sequential3seqE)
_ZN30_INTERNAL_97471900_4_k_cu_main6thrust24THRUST_300001_SM_1000_NS6system6detail10sequential3seqE:
	.zero		1
.L_31:


//--------------------- .nv.constant0._ZN3cub18CUB_300001_SM_10006detail9transform16transform_kernelINS2_10policy_hubILb1EN4cuda3std3__45tupleIJN6thrust24THRUST_300001_SM_1000_NS6detail15normal_iteratorINSA_10device_ptrINSA_7complexIfEEEEEEEEEE10policy1000El9z_functorNSC_INSD_IiEEEEJPSF_EEEvT0_iT1_T2_DpNS2_10kernel_argIT3_EE --------------------------
	.section	.nv.constant0._ZN3cub18CUB_300001_SM_10006detail9transform16transform_kernelINS2_10policy_hubILb1EN4cuda3std3__45tupleIJN6thrust24THRUST_300001_SM_1000_NS6detail15normal_iteratorINSA_10device_ptrINSA_7complexIfEEEEEEEEEE10policy1000El9z_functorNSC_INSD_IiEEEEJPSF_EEEvT0_iT1_T2_DpNS2_10kernel_argIT3_EE,"a",@progbits
	.sectionflags	@""
	.align	4
.nv.constant0._ZN3cub18CUB_300001_SM_10006detail9transform16transform_kernelINS2_10policy_hubILb1EN4cuda3std3__45tupleIJN6thrust24THRUST_300001_SM_1000_NS6detail15normal_iteratorINSA_10device_ptrINSA_7complexIfEEEEEEEEEE10policy1000El9z_functorNSC_INSD_IiEEEEJPSF_EEEvT0_iT1_T2_DpNS2_10kernel_argIT3_EE:
	.zero		936


//--------------------- .nv.constant0._ZN3cub18CUB_300001_SM_10006detail9transform16transform_kernelINS2_10policy_hubILb1EN4cuda3std3__45tupleIJN6thrust24THRUST_300001_SM_1000_NS6detail15normal_iteratorINSA_10device_ptrINSA_7complexIfEEEEEEEEEE10policy1000Ei9z_functorNSC_INSD_IiEEEEJPSF_EEEvT0_iT1_T2_DpNS2_10kernel_argIT3_EE --------------------------
	.section	.nv.constant0._ZN3cub18CUB_300001_SM_10006detail9transform16transform_kernelINS2_10policy_hubILb1EN4cuda3std3__45tupleIJN6thrust24THRUST_300001_SM_1000_NS6detail15normal_iteratorINSA_10device_ptrINSA_7complexIfEEEEEEEEEE10policy1000Ei9z_functorNSC_INSD_IiEEEEJPSF_EEEvT0_iT1_T2_DpNS2_10kernel_argIT3_EE,"a",@progbits
	.sectionflags	@""
	.align	4
.nv.constant0._ZN3cub18CUB_300001_SM_10006detail9transform16transform_kernelINS2_10policy_hubILb1EN4cuda3std3__45tupleIJN6thrust24THRUST_300001_SM_1000_NS6detail15normal_iteratorINSA_10device_ptrINSA_7complexIfEEEEEEEEEE10policy1000Ei9z_functorNSC_INSD_IiEEEEJPSF_EEEvT0_iT1_T2_DpNS2_10kernel_argIT3_EE:
	.zero		936


//--------------------- .nv.constant0._ZN3cub18CUB_300001_SM_10006detail8for_each13static_kernelINS2_12policy_hub_t12policy_500_tEmN6thrust24THRUST_300001_SM_1000_NS8cuda_cub20__uninitialized_fill7functorINS7_10device_ptrIiEEiEEEEvT0_T1_ --------------------------
	.section	.nv.constant0._ZN3cub18CUB_300001_SM_10006detail8for_each13static_kernelINS2_12policy_hub_t12policy_500_tEmN6thrust24THRUST_300001_SM_1000_NS8cuda_cub20__uninitialized_fill7functorINS7_10device_ptrIiEEiEEEEvT0_T1_,"a",@progbits
	.sectionflags	@""
	.align	4
.nv.constant0._ZN3cub18CUB_300001_SM_10006detail8for_each13static_kernelINS2_12policy_hub_t12policy_500_tEmN6thrust24THRUST_300001_SM_1000_NS8cuda_cub20__uninitialized_fill7functorINS7_10device_ptrIiEEiEEEEvT0_T1_:
	.zero		920


//--------------------- .nv.constant0._ZN3cub18CUB_300001_SM_10006detail8for_each13static_kernelINS2_12policy_hub_t12policy_500_tEmN6thrust24THRUST_300001_SM_1000_NS8cuda_cub20__uninitialized_fill7functorINS7_10device_ptrINS7_7complexIfEEEESD_EEEEvT0_T1_ --------------------------
	.section	.nv.constant0._ZN3cub18CUB_300001_SM_10006detail8for_each13static_kernelINS2_12policy_hub_t12policy_500_tEmN6thrust24THRUST_300001_SM_1000_NS8cuda_cub20__uninitialized_fill7functorINS7_10device_ptrINS7_7complexIfEEEESD_EEEEvT0_T1_,"a",@progbits
	.sectionflags	@""
	.align	4
.nv.constant0._ZN3cub18CUB_300001_SM_10006detail8for_each13static_kernelINS2_12policy_hub_t12policy_500_tEmN6thrust24THRUST_300001_SM_1000_NS8cuda_cub20__uninitialized_fill7functorINS7_10device_ptrINS7_7complexIfEEEESD_EEEEvT0_T1_:
	.zero		920


//--------------------- .nv.constant0._ZN3cub18CUB_300001_SM_10006detail11EmptyKernelIvEEvv --------------------------
	.section	.nv.constant0._ZN3cub18CUB_300001_SM_10006detail11EmptyKernelIvEEvv,"a",@progbits
	.sectionflags	@""
	.align	4
.nv.constant0._ZN3cub18CUB_300001_SM_10006detail11EmptyKernelIvEEvv:
	.zero		896


//--------------------- SYMBOLS --------------------------

	.type		.nv.reservedSmem.offset0,@object
	.size		.nv.reservedSmem.offset0,0x4
